//
// Generated by NVIDIA NVVM Compiler
//
// Compiler Build ID: CL-36424714
// Cuda compilation tools, release 13.0, V13.0.88
// Based on NVVM 20.0.0
//

.version 9.0
.target sm_100
.address_size 64

	// .globl	fill_f16

.visible .entry fill_f16(
	.param .u64 .ptr .align 1 fill_f16_param_0,
	.param .align 2 .b8 fill_f16_param_1[2],
	.param .u64 fill_f16_param_2
)
{
	.reg .pred 	%p<19>;
	.reg .b16 	%rs<2>;
	.reg .b32 	%r<12>;
	.reg .b64 	%rd<86>;

	ld.param.u16 	%rs1, [fill_f16_param_1];
	ld.param.u64 	%rd47, [fill_f16_param_0];
	ld.param.u64 	%rd46, [fill_f16_param_2];
	cvta.to.global.u64 	%rd1, %rd47;
	mov.u32 	%r2, %ctaid.x;
	mov.u32 	%r3, %ntid.x;
	mov.u32 	%r4, %tid.x;
	mad.lo.s32 	%r5, %r2, %r3, %r4;
	cvt.u64.u32 	%rd2, %r5;
	mov.u32 	%r6, %nctaid.x;
	mul.lo.s32 	%r7, %r3, %r6;
	cvt.u64.u32 	%rd3, %r7;
	shr.u64 	%rd4, %rd46, 1;
	setp.le.u64 	%p1, %rd4, %rd2;
	@%p1 bra 	$L__BB0_10;
	mov.b32 	%r1, {%rs1, %rs1};
	add.s64 	%rd48, %rd3, %rd2;
	max.u64 	%rd49, %rd4, %rd48;
	setp.lt.u64 	%p2, %rd48, %rd4;
	selp.u64 	%rd5, 1, 0, %p2;
	add.s64 	%rd50, %rd48, %rd5;
	sub.s64 	%rd6, %rd49, %rd50;
	and.b64  	%rd51, %rd6, -4294967296;
	setp.ne.s64 	%p3, %rd51, 0;
	@%p3 bra 	$L__BB0_3;
	cvt.u32.u64 	%r8, %rd3;
	cvt.u32.u64 	%r9, %rd6;
	div.u32 	%r10, %r9, %r8;
	cvt.u64.u32 	%rd72, %r10;
	bra.uni 	$L__BB0_4;
$L__BB0_3:
	div.u64 	%rd72, %rd6, %rd3;
$L__BB0_4:
	add.s64 	%rd10, %rd72, %rd5;
	and.b64  	%rd52, %rd10, 3;
	setp.eq.s64 	%p4, %rd52, 3;
	mov.u64 	%rd76, %rd2;
	@%p4 bra 	$L__BB0_7;
	shl.b64 	%rd53, %rd2, 2;
	add.s64 	%rd74, %rd1, %rd53;
	shl.b64 	%rd12, %rd3, 2;
	add.s64 	%rd54, %rd10, 1;
	and.b64  	%rd73, %rd54, 3;
	mov.u64 	%rd76, %rd2;
$L__BB0_6:
	.pragma "nounroll";
	st.global.u32 	[%rd74], %r1;
	add.s64 	%rd76, %rd76, %rd3;
	add.s64 	%rd74, %rd74, %rd12;
	add.s64 	%rd73, %rd73, -1;
	setp.ne.s64 	%p5, %rd73, 0;
	@%p5 bra 	$L__BB0_6;
$L__BB0_7:
	setp.lt.u64 	%p6, %rd10, 3;
	@%p6 bra 	$L__BB0_10;
	shl.b64 	%rd57, %rd3, 2;
$L__BB0_9:
	shl.b64 	%rd55, %rd76, 2;
	add.s64 	%rd56, %rd1, %rd55;
	st.global.u32 	[%rd56], %r1;
	add.s64 	%rd58, %rd56, %rd57;
	st.global.u32 	[%rd58], %r1;
	add.s64 	%rd59, %rd58, %rd57;
	st.global.u32 	[%rd59], %r1;
	add.s64 	%rd60, %rd59, %rd57;
	st.global.u32 	[%rd60], %r1;
	add.s64 	%rd76, %rd57, %rd76;
	setp.lt.u64 	%p7, %rd76, %rd4;
	@%p7 bra 	$L__BB0_9;
$L__BB0_10:
	cvt.u32.u64 	%r11, %rd2;
	setp.ne.s32 	%p8, %r11, 0;
	and.b64  	%rd81, %rd46, -2;
	setp.eq.s64 	%p9, %rd81, %rd46;
	or.pred  	%p10, %p8, %p9;
	@%p10 bra 	$L__BB0_23;
	add.s64 	%rd61, %rd81, 1;
	max.u64 	%rd62, %rd46, %rd61;
	sub.s64 	%rd24, %rd62, %rd81;
	or.b64  	%rd63, %rd46, 1;
	sub.s64 	%rd64, %rd62, %rd63;
	and.b64  	%rd25, %rd24, 15;
	setp.lt.u64 	%p11, %rd64, 15;
	@%p11 bra 	$L__BB0_14;
	and.b64  	%rd79, %rd24, -16;
	shl.b64 	%rd65, %rd4, 2;
	add.s64 	%rd66, %rd65, %rd1;
	add.s64 	%rd78, %rd66, 16;
$L__BB0_13:
	.pragma "nounroll";
	st.global.u16 	[%rd78+-16], %rs1;
	st.global.u16 	[%rd78+-14], %rs1;
	st.global.u16 	[%rd78+-12], %rs1;
	st.global.u16 	[%rd78+-10], %rs1;
	st.global.u16 	[%rd78+-8], %rs1;
	st.global.u16 	[%rd78+-6], %rs1;
	st.global.u16 	[%rd78+-4], %rs1;
	st.global.u16 	[%rd78+-2], %rs1;
	st.global.u16 	[%rd78], %rs1;
	st.global.u16 	[%rd78+2], %rs1;
	st.global.u16 	[%rd78+4], %rs1;
	st.global.u16 	[%rd78+6], %rs1;
	st.global.u16 	[%rd78+8], %rs1;
	st.global.u16 	[%rd78+10], %rs1;
	st.global.u16 	[%rd78+12], %rs1;
	st.global.u16 	[%rd78+14], %rs1;
	add.s64 	%rd81, %rd81, 16;
	add.s64 	%rd79, %rd79, -16;
	add.s64 	%rd78, %rd78, 32;
	setp.ne.s64 	%p12, %rd79, 0;
	@%p12 bra 	$L__BB0_13;
$L__BB0_14:
	setp.eq.s64 	%p13, %rd25, 0;
	@%p13 bra 	$L__BB0_23;
	and.b64  	%rd35, %rd24, 7;
	setp.lt.u64 	%p14, %rd25, 8;
	@%p14 bra 	$L__BB0_17;
	shl.b64 	%rd67, %rd81, 1;
	add.s64 	%rd68, %rd1, %rd67;
	st.global.u16 	[%rd68], %rs1;
	st.global.u16 	[%rd68+2], %rs1;
	st.global.u16 	[%rd68+4], %rs1;
	st.global.u16 	[%rd68+6], %rs1;
	st.global.u16 	[%rd68+8], %rs1;
	st.global.u16 	[%rd68+10], %rs1;
	st.global.u16 	[%rd68+12], %rs1;
	st.global.u16 	[%rd68+14], %rs1;
	add.s64 	%rd81, %rd81, 8;
$L__BB0_17:
	setp.eq.s64 	%p15, %rd35, 0;
	@%p15 bra 	$L__BB0_23;
	and.b64  	%rd84, %rd24, 3;
	setp.lt.u64 	%p16, %rd35, 4;
	@%p16 bra 	$L__BB0_20;
	shl.b64 	%rd69, %rd81, 1;
	add.s64 	%rd70, %rd1, %rd69;
	st.global.u16 	[%rd70], %rs1;
	st.global.u16 	[%rd70+2], %rs1;
	st.global.u16 	[%rd70+4], %rs1;
	st.global.u16 	[%rd70+6], %rs1;
	add.s64 	%rd81, %rd81, 4;
$L__BB0_20:
	setp.eq.s64 	%p17, %rd84, 0;
	@%p17 bra 	$L__BB0_23;
	shl.b64 	%rd71, %rd81, 1;
	add.s64 	%rd85, %rd1, %rd71;
$L__BB0_22:
	.pragma "nounroll";
	st.global.u16 	[%rd85], %rs1;
	add.s64 	%rd85, %rd85, 2;
	add.s64 	%rd84, %rd84, -1;
	setp.ne.s64 	%p18, %rd84, 0;
	@%p18 bra 	$L__BB0_22;
$L__BB0_23:
	ret;

}
	// .globl	fill_f32
.visible .entry fill_f32(
	.param .u64 .ptr .align 1 fill_f32_param_0,
	.param .f32 fill_f32_param_1,
	.param .u64 fill_f32_param_2
)
{
	.reg .pred 	%p<19>;
	.reg .b32 	%r<11>;
	.reg .b32 	%f<2>;
	.reg .b64 	%rd<87>;

	ld.param.u64 	%rd49, [fill_f32_param_0];
	ld.param.f32 	%f1, [fill_f32_param_1];
	ld.param.u64 	%rd48, [fill_f32_param_2];
	cvta.to.global.u64 	%rd1, %rd49;
	mov.u32 	%r1, %ctaid.x;
	mov.u32 	%r2, %ntid.x;
	mov.u32 	%r3, %tid.x;
	mad.lo.s32 	%r4, %r1, %r2, %r3;
	cvt.u64.u32 	%rd2, %r4;
	mov.u32 	%r5, %nctaid.x;
	mul.lo.s32 	%r6, %r2, %r5;
	cvt.u64.u32 	%rd3, %r6;
	shr.u64 	%rd4, %rd48, 2;
	setp.le.u64 	%p1, %rd4, %rd2;
	@%p1 bra 	$L__BB1_10;
	add.s64 	%rd50, %rd3, %rd2;
	max.u64 	%rd51, %rd4, %rd50;
	setp.lt.u64 	%p2, %rd50, %rd4;
	selp.u64 	%rd5, 1, 0, %p2;
	add.s64 	%rd52, %rd50, %rd5;
	sub.s64 	%rd6, %rd51, %rd52;
	and.b64  	%rd53, %rd6, -4294967296;
	setp.ne.s64 	%p3, %rd53, 0;
	@%p3 bra 	$L__BB1_3;
	cvt.u32.u64 	%r7, %rd3;
	cvt.u32.u64 	%r8, %rd6;
	div.u32 	%r9, %r8, %r7;
	cvt.u64.u32 	%rd73, %r9;
	bra.uni 	$L__BB1_4;
$L__BB1_3:
	div.u64 	%rd73, %rd6, %rd3;
$L__BB1_4:
	add.s64 	%rd10, %rd73, %rd5;
	and.b64  	%rd54, %rd10, 3;
	setp.eq.s64 	%p4, %rd54, 3;
	mov.u64 	%rd77, %rd2;
	@%p4 bra 	$L__BB1_7;
	shl.b64 	%rd55, %rd2, 4;
	add.s64 	%rd75, %rd1, %rd55;
	shl.b64 	%rd12, %rd3, 4;
	add.s64 	%rd56, %rd10, 1;
	and.b64  	%rd74, %rd56, 3;
	mov.u64 	%rd77, %rd2;
$L__BB1_6:
	.pragma "nounroll";
	st.global.v4.f32 	[%rd75], {%f1, %f1, %f1, %f1};
	add.s64 	%rd77, %rd77, %rd3;
	add.s64 	%rd75, %rd75, %rd12;
	add.s64 	%rd74, %rd74, -1;
	setp.ne.s64 	%p5, %rd74, 0;
	@%p5 bra 	$L__BB1_6;
$L__BB1_7:
	setp.lt.u64 	%p6, %rd10, 3;
	@%p6 bra 	$L__BB1_10;
	shl.b64 	%rd59, %rd3, 4;
	shl.b64 	%rd63, %rd3, 2;
$L__BB1_9:
	shl.b64 	%rd57, %rd77, 4;
	add.s64 	%rd58, %rd1, %rd57;
	st.global.v4.f32 	[%rd58], {%f1, %f1, %f1, %f1};
	add.s64 	%rd60, %rd58, %rd59;
	st.global.v4.f32 	[%rd60], {%f1, %f1, %f1, %f1};
	add.s64 	%rd61, %rd60, %rd59;
	st.global.v4.f32 	[%rd61], {%f1, %f1, %f1, %f1};
	add.s64 	%rd62, %rd61, %rd59;
	st.global.v4.f32 	[%rd62], {%f1, %f1, %f1, %f1};
	add.s64 	%rd77, %rd63, %rd77;
	setp.lt.u64 	%p7, %rd77, %rd4;
	@%p7 bra 	$L__BB1_9;
$L__BB1_10:
	cvt.u32.u64 	%r10, %rd2;
	setp.ne.s32 	%p8, %r10, 0;
	and.b64  	%rd82, %rd48, -4;
	setp.eq.s64 	%p9, %rd82, %rd48;
	or.pred  	%p10, %p8, %p9;
	@%p10 bra 	$L__BB1_23;
	add.s64 	%rd64, %rd82, 1;
	max.u64 	%rd24, %rd48, %rd64;
	sub.s64 	%rd25, %rd24, %rd82;
	and.b64  	%rd26, %rd25, 15;
	sub.s64 	%rd65, %rd82, %rd24;
	setp.gt.u64 	%p11, %rd65, -16;
	@%p11 bra 	$L__BB1_14;
	and.b64  	%rd80, %rd25, -16;
	shl.b64 	%rd66, %rd4, 4;
	add.s64 	%rd67, %rd66, %rd1;
	add.s64 	%rd79, %rd67, 32;
$L__BB1_13:
	.pragma "nounroll";
	st.global.f32 	[%rd79+-32], %f1;
	st.global.f32 	[%rd79+-28], %f1;
	st.global.f32 	[%rd79+-24], %f1;
	st.global.f32 	[%rd79+-20], %f1;
	st.global.f32 	[%rd79+-16], %f1;
	st.global.f32 	[%rd79+-12], %f1;
	st.global.f32 	[%rd79+-8], %f1;
	st.global.f32 	[%rd79+-4], %f1;
	st.global.f32 	[%rd79], %f1;
	st.global.f32 	[%rd79+4], %f1;
	st.global.f32 	[%rd79+8], %f1;
	st.global.f32 	[%rd79+12], %f1;
	st.global.f32 	[%rd79+16], %f1;
	st.global.f32 	[%rd79+20], %f1;
	st.global.f32 	[%rd79+24], %f1;
	st.global.f32 	[%rd79+28], %f1;
	add.s64 	%rd82, %rd82, 16;
	add.s64 	%rd80, %rd80, -16;
	add.s64 	%rd79, %rd79, 64;
	setp.ne.s64 	%p12, %rd80, 0;
	@%p12 bra 	$L__BB1_13;
$L__BB1_14:
	setp.eq.s64 	%p13, %rd26, 0;
	@%p13 bra 	$L__BB1_23;
	and.b64  	%rd36, %rd25, 7;
	setp.lt.u64 	%p14, %rd26, 8;
	@%p14 bra 	$L__BB1_17;
	shl.b64 	%rd68, %rd82, 2;
	add.s64 	%rd69, %rd1, %rd68;
	st.global.f32 	[%rd69], %f1;
	st.global.f32 	[%rd69+4], %f1;
	st.global.f32 	[%rd69+8], %f1;
	st.global.f32 	[%rd69+12], %f1;
	st.global.f32 	[%rd69+16], %f1;
	st.global.f32 	[%rd69+20], %f1;
	st.global.f32 	[%rd69+24], %f1;
	st.global.f32 	[%rd69+28], %f1;
	add.s64 	%rd82, %rd82, 8;
$L__BB1_17:
	setp.eq.s64 	%p15, %rd36, 0;
	@%p15 bra 	$L__BB1_23;
	and.b64  	%rd39, %rd24, 3;
	setp.lt.u64 	%p16, %rd36, 4;
	@%p16 bra 	$L__BB1_20;
	shl.b64 	%rd70, %rd82, 2;
	add.s64 	%rd71, %rd1, %rd70;
	st.global.f32 	[%rd71], %f1;
	st.global.f32 	[%rd71+4], %f1;
	st.global.f32 	[%rd71+8], %f1;
	st.global.f32 	[%rd71+12], %f1;
	add.s64 	%rd82, %rd82, 4;
$L__BB1_20:
	setp.eq.s64 	%p17, %rd39, 0;
	@%p17 bra 	$L__BB1_23;
	shl.b64 	%rd72, %rd82, 2;
	add.s64 	%rd86, %rd1, %rd72;
	neg.s64 	%rd85, %rd39;
$L__BB1_22:
	.pragma "nounroll";
	st.global.f32 	[%rd86], %f1;
	add.s64 	%rd86, %rd86, 4;
	add.s64 	%rd85, %rd85, 1;
	setp.ne.s64 	%p18, %rd85, 0;
	@%p18 bra 	$L__BB1_22;
$L__BB1_23:
	ret;

}
	// .globl	fill_f64
.visible .entry fill_f64(
	.param .u64 .ptr .align 1 fill_f64_param_0,
	.param .f64 fill_f64_param_1,
	.param .u64 fill_f64_param_2
)
{
	.reg .pred 	%p<19>;
	.reg .b32 	%r<11>;
	.reg .b64 	%rd<88>;
	.reg .b64 	%fd<2>;

	ld.param.u64 	%rd49, [fill_f64_param_0];
	ld.param.f64 	%fd1, [fill_f64_param_1];
	ld.param.u64 	%rd48, [fill_f64_param_2];
	cvta.to.global.u64 	%rd1, %rd49;
	mov.u32 	%r1, %ctaid.x;
	mov.u32 	%r2, %ntid.x;
	mov.u32 	%r3, %tid.x;
	mad.lo.s32 	%r4, %r1, %r2, %r3;
	cvt.u64.u32 	%rd2, %r4;
	mov.u32 	%r5, %nctaid.x;
	mul.lo.s32 	%r6, %r2, %r5;
	cvt.u64.u32 	%rd3, %r6;
	shr.u64 	%rd4, %rd48, 2;
	setp.le.u64 	%p1, %rd4, %rd2;
	@%p1 bra 	$L__BB2_10;
	add.s64 	%rd50, %rd3, %rd2;
	max.u64 	%rd51, %rd4, %rd50;
	setp.lt.u64 	%p2, %rd50, %rd4;
	selp.u64 	%rd5, 1, 0, %p2;
	add.s64 	%rd52, %rd50, %rd5;
	sub.s64 	%rd6, %rd51, %rd52;
	and.b64  	%rd53, %rd6, -4294967296;
	setp.ne.s64 	%p3, %rd53, 0;
	@%p3 bra 	$L__BB2_3;
	cvt.u32.u64 	%r7, %rd3;
	cvt.u32.u64 	%r8, %rd6;
	div.u32 	%r9, %r8, %r7;
	cvt.u64.u32 	%rd74, %r9;
	bra.uni 	$L__BB2_4;
$L__BB2_3:
	div.u64 	%rd74, %rd6, %rd3;
$L__BB2_4:
	add.s64 	%rd10, %rd74, %rd5;
	and.b64  	%rd54, %rd10, 3;
	setp.eq.s64 	%p4, %rd54, 3;
	mov.u64 	%rd78, %rd2;
	@%p4 bra 	$L__BB2_7;
	shl.b64 	%rd55, %rd2, 5;
	add.s64 	%rd56, %rd55, %rd1;
	add.s64 	%rd76, %rd56, 16;
	shl.b64 	%rd12, %rd3, 5;
	add.s64 	%rd57, %rd10, 1;
	and.b64  	%rd75, %rd57, 3;
	mov.u64 	%rd78, %rd2;
$L__BB2_6:
	.pragma "nounroll";
	st.global.v2.f64 	[%rd76+-16], {%fd1, %fd1};
	st.global.v2.f64 	[%rd76], {%fd1, %fd1};
	add.s64 	%rd78, %rd78, %rd3;
	add.s64 	%rd76, %rd76, %rd12;
	add.s64 	%rd75, %rd75, -1;
	setp.ne.s64 	%p5, %rd75, 0;
	@%p5 bra 	$L__BB2_6;
$L__BB2_7:
	setp.lt.u64 	%p6, %rd10, 3;
	@%p6 bra 	$L__BB2_10;
	shl.b64 	%rd60, %rd3, 5;
	shl.b64 	%rd64, %rd3, 2;
$L__BB2_9:
	shl.b64 	%rd58, %rd78, 5;
	add.s64 	%rd59, %rd1, %rd58;
	st.global.v2.f64 	[%rd59], {%fd1, %fd1};
	st.global.v2.f64 	[%rd59+16], {%fd1, %fd1};
	add.s64 	%rd61, %rd59, %rd60;
	st.global.v2.f64 	[%rd61], {%fd1, %fd1};
	st.global.v2.f64 	[%rd61+16], {%fd1, %fd1};
	add.s64 	%rd62, %rd61, %rd60;
	st.global.v2.f64 	[%rd62], {%fd1, %fd1};
	st.global.v2.f64 	[%rd62+16], {%fd1, %fd1};
	add.s64 	%rd63, %rd62, %rd60;
	st.global.v2.f64 	[%rd63], {%fd1, %fd1};
	st.global.v2.f64 	[%rd63+16], {%fd1, %fd1};
	add.s64 	%rd78, %rd64, %rd78;
	setp.lt.u64 	%p7, %rd78, %rd4;
	@%p7 bra 	$L__BB2_9;
$L__BB2_10:
	cvt.u32.u64 	%r10, %rd2;
	setp.ne.s32 	%p8, %r10, 0;
	and.b64  	%rd83, %rd48, -4;
	setp.eq.s64 	%p9, %rd83, %rd48;
	or.pred  	%p10, %p8, %p9;
	@%p10 bra 	$L__BB2_23;
	add.s64 	%rd65, %rd83, 1;
	max.u64 	%rd24, %rd48, %rd65;
	sub.s64 	%rd25, %rd24, %rd83;
	and.b64  	%rd26, %rd25, 15;
	sub.s64 	%rd66, %rd83, %rd24;
	setp.gt.u64 	%p11, %rd66, -16;
	@%p11 bra 	$L__BB2_14;
	and.b64  	%rd81, %rd25, -16;
	shl.b64 	%rd67, %rd4, 5;
	add.s64 	%rd68, %rd67, %rd1;
	add.s64 	%rd80, %rd68, 64;
$L__BB2_13:
	.pragma "nounroll";
	st.global.f64 	[%rd80+-64], %fd1;
	st.global.f64 	[%rd80+-56], %fd1;
	st.global.f64 	[%rd80+-48], %fd1;
	st.global.f64 	[%rd80+-40], %fd1;
	st.global.f64 	[%rd80+-32], %fd1;
	st.global.f64 	[%rd80+-24], %fd1;
	st.global.f64 	[%rd80+-16], %fd1;
	st.global.f64 	[%rd80+-8], %fd1;
	st.global.f64 	[%rd80], %fd1;
	st.global.f64 	[%rd80+8], %fd1;
	st.global.f64 	[%rd80+16], %fd1;
	st.global.f64 	[%rd80+24], %fd1;
	st.global.f64 	[%rd80+32], %fd1;
	st.global.f64 	[%rd80+40], %fd1;
	st.global.f64 	[%rd80+48], %fd1;
	st.global.f64 	[%rd80+56], %fd1;
	add.s64 	%rd83, %rd83, 16;
	add.s64 	%rd81, %rd81, -16;
	add.s64 	%rd80, %rd80, 128;
	setp.ne.s64 	%p12, %rd81, 0;
	@%p12 bra 	$L__BB2_13;
$L__BB2_14:
	setp.eq.s64 	%p13, %rd26, 0;
	@%p13 bra 	$L__BB2_23;
	and.b64  	%rd36, %rd25, 7;
	setp.lt.u64 	%p14, %rd26, 8;
	@%p14 bra 	$L__BB2_17;
	shl.b64 	%rd69, %rd83, 3;
	add.s64 	%rd70, %rd1, %rd69;
	st.global.f64 	[%rd70], %fd1;
	st.global.f64 	[%rd70+8], %fd1;
	st.global.f64 	[%rd70+16], %fd1;
	st.global.f64 	[%rd70+24], %fd1;
	st.global.f64 	[%rd70+32], %fd1;
	st.global.f64 	[%rd70+40], %fd1;
	st.global.f64 	[%rd70+48], %fd1;
	st.global.f64 	[%rd70+56], %fd1;
	add.s64 	%rd83, %rd83, 8;
$L__BB2_17:
	setp.eq.s64 	%p15, %rd36, 0;
	@%p15 bra 	$L__BB2_23;
	and.b64  	%rd39, %rd24, 3;
	setp.lt.u64 	%p16, %rd36, 4;
	@%p16 bra 	$L__BB2_20;
	shl.b64 	%rd71, %rd83, 3;
	add.s64 	%rd72, %rd1, %rd71;
	st.global.f64 	[%rd72], %fd1;
	st.global.f64 	[%rd72+8], %fd1;
	st.global.f64 	[%rd72+16], %fd1;
	st.global.f64 	[%rd72+24], %fd1;
	add.s64 	%rd83, %rd83, 4;
$L__BB2_20:
	setp.eq.s64 	%p17, %rd39, 0;
	@%p17 bra 	$L__BB2_23;
	shl.b64 	%rd73, %rd83, 3;
	add.s64 	%rd87, %rd1, %rd73;
	neg.s64 	%rd86, %rd39;
$L__BB2_22:
	.pragma "nounroll";
	st.global.f64 	[%rd87], %fd1;
	add.s64 	%rd87, %rd87, 8;
	add.s64 	%rd86, %rd86, 1;
	setp.ne.s64 	%p18, %rd86, 0;
	@%p18 bra 	$L__BB2_22;
$L__BB2_23:
	ret;

}
	// .globl	fill_i8
.visible .entry fill_i8(
	.param .u64 .ptr .align 1 fill_i8_param_0,
	.param .u8 fill_i8_param_1,
	.param .u64 fill_i8_param_2
)
{
	.reg .pred 	%p<19>;
	.reg .b16 	%rs<2>;
	.reg .b32 	%r<17>;
	.reg .b64 	%rd<78>;

	ld.param.u64 	%rd46, [fill_i8_param_0];
	ld.param.s8 	%rs1, [fill_i8_param_1];
	ld.param.u64 	%rd45, [fill_i8_param_2];
	cvta.to.global.u64 	%rd1, %rd46;
	mov.u32 	%r1, %ctaid.x;
	mov.u32 	%r2, %ntid.x;
	mov.u32 	%r3, %tid.x;
	mad.lo.s32 	%r4, %r1, %r2, %r3;
	cvt.u64.u32 	%rd2, %r4;
	mov.u32 	%r5, %nctaid.x;
	mul.lo.s32 	%r6, %r2, %r5;
	cvt.u64.u32 	%rd3, %r6;
	shr.u64 	%rd4, %rd45, 2;
	setp.le.u64 	%p1, %rd4, %rd2;
	@%p1 bra 	$L__BB3_10;
	add.s64 	%rd47, %rd3, %rd2;
	max.u64 	%rd48, %rd4, %rd47;
	setp.lt.u64 	%p2, %rd47, %rd4;
	selp.u64 	%rd5, 1, 0, %p2;
	add.s64 	%rd49, %rd47, %rd5;
	sub.s64 	%rd6, %rd48, %rd49;
	and.b64  	%rd50, %rd6, -4294967296;
	setp.ne.s64 	%p3, %rd50, 0;
	@%p3 bra 	$L__BB3_3;
	cvt.u32.u64 	%r7, %rd3;
	cvt.u32.u64 	%r8, %rd6;
	div.u32 	%r9, %r8, %r7;
	cvt.u64.u32 	%rd65, %r9;
	bra.uni 	$L__BB3_4;
$L__BB3_3:
	div.u64 	%rd65, %rd6, %rd3;
$L__BB3_4:
	add.s64 	%rd10, %rd65, %rd5;
	and.b64  	%rd51, %rd10, 3;
	setp.eq.s64 	%p4, %rd51, 3;
	mov.u64 	%rd69, %rd2;
	@%p4 bra 	$L__BB3_7;
	shl.b64 	%rd52, %rd2, 2;
	add.s64 	%rd67, %rd1, %rd52;
	shl.b64 	%rd12, %rd3, 2;
	add.s64 	%rd53, %rd10, 1;
	and.b64  	%rd66, %rd53, 3;
	cvt.u32.u16 	%r10, %rs1;
	prmt.b32 	%r11, %r10, %r10, 0x3340U;
	prmt.b32 	%r12, %r11, %r11, 0x5410U;
	mov.u64 	%rd69, %rd2;
$L__BB3_6:
	.pragma "nounroll";
	st.global.u32 	[%rd67], %r12;
	add.s64 	%rd69, %rd69, %rd3;
	add.s64 	%rd67, %rd67, %rd12;
	add.s64 	%rd66, %rd66, -1;
	setp.ne.s64 	%p5, %rd66, 0;
	@%p5 bra 	$L__BB3_6;
$L__BB3_7:
	setp.lt.u64 	%p6, %rd10, 3;
	@%p6 bra 	$L__BB3_10;
	cvt.u32.u16 	%r13, %rs1;
	prmt.b32 	%r14, %r13, %r13, 0x3340U;
	prmt.b32 	%r15, %r14, %r14, 0x5410U;
	shl.b64 	%rd56, %rd3, 2;
$L__BB3_9:
	shl.b64 	%rd54, %rd69, 2;
	add.s64 	%rd55, %rd1, %rd54;
	st.global.u32 	[%rd55], %r15;
	add.s64 	%rd57, %rd55, %rd56;
	st.global.u32 	[%rd57], %r15;
	add.s64 	%rd58, %rd57, %rd56;
	st.global.u32 	[%rd58], %r15;
	add.s64 	%rd59, %rd58, %rd56;
	st.global.u32 	[%rd59], %r15;
	add.s64 	%rd69, %rd56, %rd69;
	setp.lt.u64 	%p7, %rd69, %rd4;
	@%p7 bra 	$L__BB3_9;
$L__BB3_10:
	cvt.u32.u64 	%r16, %rd2;
	setp.ne.s32 	%p8, %r16, 0;
	and.b64  	%rd73, %rd45, -4;
	setp.eq.s64 	%p9, %rd73, %rd45;
	or.pred  	%p10, %p8, %p9;
	@%p10 bra 	$L__BB3_23;
	add.s64 	%rd60, %rd73, 1;
	max.u64 	%rd24, %rd45, %rd60;
	sub.s64 	%rd25, %rd24, %rd73;
	and.b64  	%rd26, %rd25, 15;
	sub.s64 	%rd61, %rd73, %rd24;
	setp.gt.u64 	%p11, %rd61, -16;
	@%p11 bra 	$L__BB3_14;
	and.b64  	%rd71, %rd25, -16;
$L__BB3_13:
	.pragma "nounroll";
	add.s64 	%rd62, %rd1, %rd73;
	st.global.u8 	[%rd62], %rs1;
	st.global.u8 	[%rd62+1], %rs1;
	st.global.u8 	[%rd62+2], %rs1;
	st.global.u8 	[%rd62+3], %rs1;
	st.global.u8 	[%rd62+4], %rs1;
	st.global.u8 	[%rd62+5], %rs1;
	st.global.u8 	[%rd62+6], %rs1;
	st.global.u8 	[%rd62+7], %rs1;
	st.global.u8 	[%rd62+8], %rs1;
	st.global.u8 	[%rd62+9], %rs1;
	st.global.u8 	[%rd62+10], %rs1;
	st.global.u8 	[%rd62+11], %rs1;
	st.global.u8 	[%rd62+12], %rs1;
	st.global.u8 	[%rd62+13], %rs1;
	st.global.u8 	[%rd62+14], %rs1;
	st.global.u8 	[%rd62+15], %rs1;
	add.s64 	%rd73, %rd73, 16;
	add.s64 	%rd71, %rd71, -16;
	setp.ne.s64 	%p12, %rd71, 0;
	@%p12 bra 	$L__BB3_13;
$L__BB3_14:
	setp.eq.s64 	%p13, %rd26, 0;
	@%p13 bra 	$L__BB3_23;
	and.b64  	%rd33, %rd25, 7;
	setp.lt.u64 	%p14, %rd26, 8;
	@%p14 bra 	$L__BB3_17;
	add.s64 	%rd63, %rd1, %rd73;
	st.global.u8 	[%rd63], %rs1;
	st.global.u8 	[%rd63+1], %rs1;
	st.global.u8 	[%rd63+2], %rs1;
	st.global.u8 	[%rd63+3], %rs1;
	st.global.u8 	[%rd63+4], %rs1;
	st.global.u8 	[%rd63+5], %rs1;
	st.global.u8 	[%rd63+6], %rs1;
	st.global.u8 	[%rd63+7], %rs1;
	add.s64 	%rd73, %rd73, 8;
$L__BB3_17:
	setp.eq.s64 	%p15, %rd33, 0;
	@%p15 bra 	$L__BB3_23;
	and.b64  	%rd36, %rd24, 3;
	setp.lt.u64 	%p16, %rd33, 4;
	@%p16 bra 	$L__BB3_20;
	add.s64 	%rd64, %rd1, %rd73;
	st.global.u8 	[%rd64], %rs1;
	st.global.u8 	[%rd64+1], %rs1;
	st.global.u8 	[%rd64+2], %rs1;
	st.global.u8 	[%rd64+3], %rs1;
	add.s64 	%rd73, %rd73, 4;
$L__BB3_20:
	setp.eq.s64 	%p17, %rd36, 0;
	@%p17 bra 	$L__BB3_23;
	add.s64 	%rd77, %rd1, %rd73;
	neg.s64 	%rd76, %rd36;
$L__BB3_22:
	.pragma "nounroll";
	st.global.u8 	[%rd77], %rs1;
	add.s64 	%rd77, %rd77, 1;
	add.s64 	%rd76, %rd76, 1;
	setp.ne.s64 	%p18, %rd76, 0;
	@%p18 bra 	$L__BB3_22;
$L__BB3_23:
	ret;

}
	// .globl	fill_i16
.visible .entry fill_i16(
	.param .u64 .ptr .align 1 fill_i16_param_0,
	.param .u16 fill_i16_param_1,
	.param .u64 fill_i16_param_2
)
{
	.reg .pred 	%p<19>;
	.reg .b16 	%rs<2>;
	.reg .b32 	%r<11>;
	.reg .b64 	%rd<87>;

	ld.param.u64 	%rd49, [fill_i16_param_0];
	ld.param.u16 	%rs1, [fill_i16_param_1];
	ld.param.u64 	%rd48, [fill_i16_param_2];
	cvta.to.global.u64 	%rd1, %rd49;
	mov.u32 	%r1, %ctaid.x;
	mov.u32 	%r2, %ntid.x;
	mov.u32 	%r3, %tid.x;
	mad.lo.s32 	%r4, %r1, %r2, %r3;
	cvt.u64.u32 	%rd2, %r4;
	mov.u32 	%r5, %nctaid.x;
	mul.lo.s32 	%r6, %r2, %r5;
	cvt.u64.u32 	%rd3, %r6;
	shr.u64 	%rd4, %rd48, 2;
	setp.le.u64 	%p1, %rd4, %rd2;
	@%p1 bra 	$L__BB4_10;
	add.s64 	%rd50, %rd3, %rd2;
	max.u64 	%rd51, %rd4, %rd50;
	setp.lt.u64 	%p2, %rd50, %rd4;
	selp.u64 	%rd5, 1, 0, %p2;
	add.s64 	%rd52, %rd50, %rd5;
	sub.s64 	%rd6, %rd51, %rd52;
	and.b64  	%rd53, %rd6, -4294967296;
	setp.ne.s64 	%p3, %rd53, 0;
	@%p3 bra 	$L__BB4_3;
	cvt.u32.u64 	%r7, %rd3;
	cvt.u32.u64 	%r8, %rd6;
	div.u32 	%r9, %r8, %r7;
	cvt.u64.u32 	%rd73, %r9;
	bra.uni 	$L__BB4_4;
$L__BB4_3:
	div.u64 	%rd73, %rd6, %rd3;
$L__BB4_4:
	add.s64 	%rd10, %rd73, %rd5;
	and.b64  	%rd54, %rd10, 3;
	setp.eq.s64 	%p4, %rd54, 3;
	mov.u64 	%rd77, %rd2;
	@%p4 bra 	$L__BB4_7;
	shl.b64 	%rd55, %rd2, 3;
	add.s64 	%rd75, %rd1, %rd55;
	shl.b64 	%rd12, %rd3, 3;
	add.s64 	%rd56, %rd10, 1;
	and.b64  	%rd74, %rd56, 3;
	mov.u64 	%rd77, %rd2;
$L__BB4_6:
	.pragma "nounroll";
	st.global.v4.u16 	[%rd75], {%rs1, %rs1, %rs1, %rs1};
	add.s64 	%rd77, %rd77, %rd3;
	add.s64 	%rd75, %rd75, %rd12;
	add.s64 	%rd74, %rd74, -1;
	setp.ne.s64 	%p5, %rd74, 0;
	@%p5 bra 	$L__BB4_6;
$L__BB4_7:
	setp.lt.u64 	%p6, %rd10, 3;
	@%p6 bra 	$L__BB4_10;
	shl.b64 	%rd59, %rd3, 3;
	shl.b64 	%rd63, %rd3, 2;
$L__BB4_9:
	shl.b64 	%rd57, %rd77, 3;
	add.s64 	%rd58, %rd1, %rd57;
	st.global.v4.u16 	[%rd58], {%rs1, %rs1, %rs1, %rs1};
	add.s64 	%rd60, %rd58, %rd59;
	st.global.v4.u16 	[%rd60], {%rs1, %rs1, %rs1, %rs1};
	add.s64 	%rd61, %rd60, %rd59;
	st.global.v4.u16 	[%rd61], {%rs1, %rs1, %rs1, %rs1};
	add.s64 	%rd62, %rd61, %rd59;
	st.global.v4.u16 	[%rd62], {%rs1, %rs1, %rs1, %rs1};
	add.s64 	%rd77, %rd63, %rd77;
	setp.lt.u64 	%p7, %rd77, %rd4;
	@%p7 bra 	$L__BB4_9;
$L__BB4_10:
	cvt.u32.u64 	%r10, %rd2;
	setp.ne.s32 	%p8, %r10, 0;
	and.b64  	%rd82, %rd48, -4;
	setp.eq.s64 	%p9, %rd82, %rd48;
	or.pred  	%p10, %p8, %p9;
	@%p10 bra 	$L__BB4_23;
	add.s64 	%rd64, %rd82, 1;
	max.u64 	%rd24, %rd48, %rd64;
	sub.s64 	%rd25, %rd24, %rd82;
	and.b64  	%rd26, %rd25, 15;
	sub.s64 	%rd65, %rd82, %rd24;
	setp.gt.u64 	%p11, %rd65, -16;
	@%p11 bra 	$L__BB4_14;
	and.b64  	%rd80, %rd25, -16;
	shl.b64 	%rd66, %rd4, 3;
	add.s64 	%rd67, %rd66, %rd1;
	add.s64 	%rd79, %rd67, 16;
$L__BB4_13:
	.pragma "nounroll";
	st.global.u16 	[%rd79+-16], %rs1;
	st.global.u16 	[%rd79+-14], %rs1;
	st.global.u16 	[%rd79+-12], %rs1;
	st.global.u16 	[%rd79+-10], %rs1;
	st.global.u16 	[%rd79+-8], %rs1;
	st.global.u16 	[%rd79+-6], %rs1;
	st.global.u16 	[%rd79+-4], %rs1;
	st.global.u16 	[%rd79+-2], %rs1;
	st.global.u16 	[%rd79], %rs1;
	st.global.u16 	[%rd79+2], %rs1;
	st.global.u16 	[%rd79+4], %rs1;
	st.global.u16 	[%rd79+6], %rs1;
	st.global.u16 	[%rd79+8], %rs1;
	st.global.u16 	[%rd79+10], %rs1;
	st.global.u16 	[%rd79+12], %rs1;
	st.global.u16 	[%rd79+14], %rs1;
	add.s64 	%rd82, %rd82, 16;
	add.s64 	%rd80, %rd80, -16;
	add.s64 	%rd79, %rd79, 32;
	setp.ne.s64 	%p12, %rd80, 0;
	@%p12 bra 	$L__BB4_13;
$L__BB4_14:
	setp.eq.s64 	%p13, %rd26, 0;
	@%p13 bra 	$L__BB4_23;
	and.b64  	%rd36, %rd25, 7;
	setp.lt.u64 	%p14, %rd26, 8;
	@%p14 bra 	$L__BB4_17;
	shl.b64 	%rd68, %rd82, 1;
	add.s64 	%rd69, %rd1, %rd68;
	st.global.u16 	[%rd69], %rs1;
	st.global.u16 	[%rd69+2], %rs1;
	st.global.u16 	[%rd69+4], %rs1;
	st.global.u16 	[%rd69+6], %rs1;
	st.global.u16 	[%rd69+8], %rs1;
	st.global.u16 	[%rd69+10], %rs1;
	st.global.u16 	[%rd69+12], %rs1;
	st.global.u16 	[%rd69+14], %rs1;
	add.s64 	%rd82, %rd82, 8;
$L__BB4_17:
	setp.eq.s64 	%p15, %rd36, 0;
	@%p15 bra 	$L__BB4_23;
	and.b64  	%rd39, %rd24, 3;
	setp.lt.u64 	%p16, %rd36, 4;
	@%p16 bra 	$L__BB4_20;
	shl.b64 	%rd70, %rd82, 1;
	add.s64 	%rd71, %rd1, %rd70;
	st.global.u16 	[%rd71], %rs1;
	st.global.u16 	[%rd71+2], %rs1;
	st.global.u16 	[%rd71+4], %rs1;
	st.global.u16 	[%rd71+6], %rs1;
	add.s64 	%rd82, %rd82, 4;
$L__BB4_20:
	setp.eq.s64 	%p17, %rd39, 0;
	@%p17 bra 	$L__BB4_23;
	shl.b64 	%rd72, %rd82, 1;
	add.s64 	%rd86, %rd1, %rd72;
	neg.s64 	%rd85, %rd39;
$L__BB4_22:
	.pragma "nounroll";
	st.global.u16 	[%rd86], %rs1;
	add.s64 	%rd86, %rd86, 2;
	add.s64 	%rd85, %rd85, 1;
	setp.ne.s64 	%p18, %rd85, 0;
	@%p18 bra 	$L__BB4_22;
$L__BB4_23:
	ret;

}
	// .globl	fill_i32
.visible .entry fill_i32(
	.param .u64 .ptr .align 1 fill_i32_param_0,
	.param .u32 fill_i32_param_1,
	.param .u64 fill_i32_param_2
)
{
	.reg .pred 	%p<19>;
	.reg .b32 	%r<12>;
	.reg .b64 	%rd<87>;

	ld.param.u64 	%rd49, [fill_i32_param_0];
	ld.param.u32 	%r1, [fill_i32_param_1];
	ld.param.u64 	%rd48, [fill_i32_param_2];
	cvta.to.global.u64 	%rd1, %rd49;
	mov.u32 	%r2, %ctaid.x;
	mov.u32 	%r3, %ntid.x;
	mov.u32 	%r4, %tid.x;
	mad.lo.s32 	%r5, %r2, %r3, %r4;
	cvt.u64.u32 	%rd2, %r5;
	mov.u32 	%r6, %nctaid.x;
	mul.lo.s32 	%r7, %r3, %r6;
	cvt.u64.u32 	%rd3, %r7;
	shr.u64 	%rd4, %rd48, 2;
	setp.le.u64 	%p1, %rd4, %rd2;
	@%p1 bra 	$L__BB5_10;
	add.s64 	%rd50, %rd3, %rd2;
	max.u64 	%rd51, %rd4, %rd50;
	setp.lt.u64 	%p2, %rd50, %rd4;
	selp.u64 	%rd5, 1, 0, %p2;
	add.s64 	%rd52, %rd50, %rd5;
	sub.s64 	%rd6, %rd51, %rd52;
	and.b64  	%rd53, %rd6, -4294967296;
	setp.ne.s64 	%p3, %rd53, 0;
	@%p3 bra 	$L__BB5_3;
	cvt.u32.u64 	%r8, %rd3;
	cvt.u32.u64 	%r9, %rd6;
	div.u32 	%r10, %r9, %r8;
	cvt.u64.u32 	%rd73, %r10;
	bra.uni 	$L__BB5_4;
$L__BB5_3:
	div.u64 	%rd73, %rd6, %rd3;
$L__BB5_4:
	add.s64 	%rd10, %rd73, %rd5;
	and.b64  	%rd54, %rd10, 3;
	setp.eq.s64 	%p4, %rd54, 3;
	mov.u64 	%rd77, %rd2;
	@%p4 bra 	$L__BB5_7;
	shl.b64 	%rd55, %rd2, 4;
	add.s64 	%rd75, %rd1, %rd55;
	shl.b64 	%rd12, %rd3, 4;
	add.s64 	%rd56, %rd10, 1;
	and.b64  	%rd74, %rd56, 3;
	mov.u64 	%rd77, %rd2;
$L__BB5_6:
	.pragma "nounroll";
	st.global.v4.u32 	[%rd75], {%r1, %r1, %r1, %r1};
	add.s64 	%rd77, %rd77, %rd3;
	add.s64 	%rd75, %rd75, %rd12;
	add.s64 	%rd74, %rd74, -1;
	setp.ne.s64 	%p5, %rd74, 0;
	@%p5 bra 	$L__BB5_6;
$L__BB5_7:
	setp.lt.u64 	%p6, %rd10, 3;
	@%p6 bra 	$L__BB5_10;
	shl.b64 	%rd59, %rd3, 4;
	shl.b64 	%rd63, %rd3, 2;
$L__BB5_9:
	shl.b64 	%rd57, %rd77, 4;
	add.s64 	%rd58, %rd1, %rd57;
	st.global.v4.u32 	[%rd58], {%r1, %r1, %r1, %r1};
	add.s64 	%rd60, %rd58, %rd59;
	st.global.v4.u32 	[%rd60], {%r1, %r1, %r1, %r1};
	add.s64 	%rd61, %rd60, %rd59;
	st.global.v4.u32 	[%rd61], {%r1, %r1, %r1, %r1};
	add.s64 	%rd62, %rd61, %rd59;
	st.global.v4.u32 	[%rd62], {%r1, %r1, %r1, %r1};
	add.s64 	%rd77, %rd63, %rd77;
	setp.lt.u64 	%p7, %rd77, %rd4;
	@%p7 bra 	$L__BB5_9;
$L__BB5_10:
	cvt.u32.u64 	%r11, %rd2;
	setp.ne.s32 	%p8, %r11, 0;
	and.b64  	%rd82, %rd48, -4;
	setp.eq.s64 	%p9, %rd82, %rd48;
	or.pred  	%p10, %p8, %p9;
	@%p10 bra 	$L__BB5_23;
	add.s64 	%rd64, %rd82, 1;
	max.u64 	%rd24, %rd48, %rd64;
	sub.s64 	%rd25, %rd24, %rd82;
	and.b64  	%rd26, %rd25, 15;
	sub.s64 	%rd65, %rd82, %rd24;
	setp.gt.u64 	%p11, %rd65, -16;
	@%p11 bra 	$L__BB5_14;
	and.b64  	%rd80, %rd25, -16;
	shl.b64 	%rd66, %rd4, 4;
	add.s64 	%rd67, %rd66, %rd1;
	add.s64 	%rd79, %rd67, 32;
$L__BB5_13:
	.pragma "nounroll";
	st.global.u32 	[%rd79+-32], %r1;
	st.global.u32 	[%rd79+-28], %r1;
	st.global.u32 	[%rd79+-24], %r1;
	st.global.u32 	[%rd79+-20], %r1;
	st.global.u32 	[%rd79+-16], %r1;
	st.global.u32 	[%rd79+-12], %r1;
	st.global.u32 	[%rd79+-8], %r1;
	st.global.u32 	[%rd79+-4], %r1;
	st.global.u32 	[%rd79], %r1;
	st.global.u32 	[%rd79+4], %r1;
	st.global.u32 	[%rd79+8], %r1;
	st.global.u32 	[%rd79+12], %r1;
	st.global.u32 	[%rd79+16], %r1;
	st.global.u32 	[%rd79+20], %r1;
	st.global.u32 	[%rd79+24], %r1;
	st.global.u32 	[%rd79+28], %r1;
	add.s64 	%rd82, %rd82, 16;
	add.s64 	%rd80, %rd80, -16;
	add.s64 	%rd79, %rd79, 64;
	setp.ne.s64 	%p12, %rd80, 0;
	@%p12 bra 	$L__BB5_13;
$L__BB5_14:
	setp.eq.s64 	%p13, %rd26, 0;
	@%p13 bra 	$L__BB5_23;
	and.b64  	%rd36, %rd25, 7;
	setp.lt.u64 	%p14, %rd26, 8;
	@%p14 bra 	$L__BB5_17;
	shl.b64 	%rd68, %rd82, 2;
	add.s64 	%rd69, %rd1, %rd68;
	st.global.u32 	[%rd69], %r1;
	st.global.u32 	[%rd69+4], %r1;
	st.global.u32 	[%rd69+8], %r1;
	st.global.u32 	[%rd69+12], %r1;
	st.global.u32 	[%rd69+16], %r1;
	st.global.u32 	[%rd69+20], %r1;
	st.global.u32 	[%rd69+24], %r1;
	st.global.u32 	[%rd69+28], %r1;
	add.s64 	%rd82, %rd82, 8;
$L__BB5_17:
	setp.eq.s64 	%p15, %rd36, 0;
	@%p15 bra 	$L__BB5_23;
	and.b64  	%rd39, %rd24, 3;
	setp.lt.u64 	%p16, %rd36, 4;
	@%p16 bra 	$L__BB5_20;
	shl.b64 	%rd70, %rd82, 2;
	add.s64 	%rd71, %rd1, %rd70;
	st.global.u32 	[%rd71], %r1;
	st.global.u32 	[%rd71+4], %r1;
	st.global.u32 	[%rd71+8], %r1;
	st.global.u32 	[%rd71+12], %r1;
	add.s64 	%rd82, %rd82, 4;
$L__BB5_20:
	setp.eq.s64 	%p17, %rd39, 0;
	@%p17 bra 	$L__BB5_23;
	shl.b64 	%rd72, %rd82, 2;
	add.s64 	%rd86, %rd1, %rd72;
	neg.s64 	%rd85, %rd39;
$L__BB5_22:
	.pragma "nounroll";
	st.global.u32 	[%rd86], %r1;
	add.s64 	%rd86, %rd86, 4;
	add.s64 	%rd85, %rd85, 1;
	setp.ne.s64 	%p18, %rd85, 0;
	@%p18 bra 	$L__BB5_22;
$L__BB5_23:
	ret;

}
	// .globl	fill_i64
.visible .entry fill_i64(
	.param .u64 .ptr .align 1 fill_i64_param_0,
	.param .u64 fill_i64_param_1,
	.param .u64 fill_i64_param_2
)
{
	.reg .pred 	%p<19>;
	.reg .b32 	%r<11>;
	.reg .b64 	%rd<89>;

	ld.param.u64 	%rd50, [fill_i64_param_0];
	ld.param.u64 	%rd48, [fill_i64_param_1];
	ld.param.u64 	%rd49, [fill_i64_param_2];
	cvta.to.global.u64 	%rd1, %rd50;
	mov.u32 	%r1, %ctaid.x;
	mov.u32 	%r2, %ntid.x;
	mov.u32 	%r3, %tid.x;
	mad.lo.s32 	%r4, %r1, %r2, %r3;
	cvt.u64.u32 	%rd2, %r4;
	mov.u32 	%r5, %nctaid.x;
	mul.lo.s32 	%r6, %r2, %r5;
	cvt.u64.u32 	%rd3, %r6;
	shr.u64 	%rd4, %rd49, 2;
	setp.le.u64 	%p1, %rd4, %rd2;
	@%p1 bra 	$L__BB6_10;
	add.s64 	%rd51, %rd3, %rd2;
	max.u64 	%rd52, %rd4, %rd51;
	setp.lt.u64 	%p2, %rd51, %rd4;
	selp.u64 	%rd5, 1, 0, %p2;
	add.s64 	%rd53, %rd51, %rd5;
	sub.s64 	%rd6, %rd52, %rd53;
	and.b64  	%rd54, %rd6, -4294967296;
	setp.ne.s64 	%p3, %rd54, 0;
	@%p3 bra 	$L__BB6_3;
	cvt.u32.u64 	%r7, %rd3;
	cvt.u32.u64 	%r8, %rd6;
	div.u32 	%r9, %r8, %r7;
	cvt.u64.u32 	%rd75, %r9;
	bra.uni 	$L__BB6_4;
$L__BB6_3:
	div.u64 	%rd75, %rd6, %rd3;
$L__BB6_4:
	add.s64 	%rd10, %rd75, %rd5;
	and.b64  	%rd55, %rd10, 3;
	setp.eq.s64 	%p4, %rd55, 3;
	mov.u64 	%rd79, %rd2;
	@%p4 bra 	$L__BB6_7;
	shl.b64 	%rd56, %rd2, 5;
	add.s64 	%rd57, %rd56, %rd1;
	add.s64 	%rd77, %rd57, 16;
	shl.b64 	%rd12, %rd3, 5;
	add.s64 	%rd58, %rd10, 1;
	and.b64  	%rd76, %rd58, 3;
	mov.u64 	%rd79, %rd2;
$L__BB6_6:
	.pragma "nounroll";
	st.global.v2.u64 	[%rd77+-16], {%rd48, %rd48};
	st.global.v2.u64 	[%rd77], {%rd48, %rd48};
	add.s64 	%rd79, %rd79, %rd3;
	add.s64 	%rd77, %rd77, %rd12;
	add.s64 	%rd76, %rd76, -1;
	setp.ne.s64 	%p5, %rd76, 0;
	@%p5 bra 	$L__BB6_6;
$L__BB6_7:
	setp.lt.u64 	%p6, %rd10, 3;
	@%p6 bra 	$L__BB6_10;
	shl.b64 	%rd61, %rd3, 5;
	shl.b64 	%rd65, %rd3, 2;
$L__BB6_9:
	shl.b64 	%rd59, %rd79, 5;
	add.s64 	%rd60, %rd1, %rd59;
	st.global.v2.u64 	[%rd60], {%rd48, %rd48};
	st.global.v2.u64 	[%rd60+16], {%rd48, %rd48};
	add.s64 	%rd62, %rd60, %rd61;
	st.global.v2.u64 	[%rd62], {%rd48, %rd48};
	st.global.v2.u64 	[%rd62+16], {%rd48, %rd48};
	add.s64 	%rd63, %rd62, %rd61;
	st.global.v2.u64 	[%rd63], {%rd48, %rd48};
	st.global.v2.u64 	[%rd63+16], {%rd48, %rd48};
	add.s64 	%rd64, %rd63, %rd61;
	st.global.v2.u64 	[%rd64], {%rd48, %rd48};
	st.global.v2.u64 	[%rd64+16], {%rd48, %rd48};
	add.s64 	%rd79, %rd65, %rd79;
	setp.lt.u64 	%p7, %rd79, %rd4;
	@%p7 bra 	$L__BB6_9;
$L__BB6_10:
	cvt.u32.u64 	%r10, %rd2;
	setp.ne.s32 	%p8, %r10, 0;
	and.b64  	%rd84, %rd49, -4;
	setp.eq.s64 	%p9, %rd84, %rd49;
	or.pred  	%p10, %p8, %p9;
	@%p10 bra 	$L__BB6_23;
	add.s64 	%rd66, %rd84, 1;
	max.u64 	%rd24, %rd49, %rd66;
	sub.s64 	%rd25, %rd24, %rd84;
	and.b64  	%rd26, %rd25, 15;
	sub.s64 	%rd67, %rd84, %rd24;
	setp.gt.u64 	%p11, %rd67, -16;
	@%p11 bra 	$L__BB6_14;
	and.b64  	%rd82, %rd25, -16;
	shl.b64 	%rd68, %rd4, 5;
	add.s64 	%rd69, %rd68, %rd1;
	add.s64 	%rd81, %rd69, 64;
$L__BB6_13:
	.pragma "nounroll";
	st.global.u64 	[%rd81+-64], %rd48;
	st.global.u64 	[%rd81+-56], %rd48;
	st.global.u64 	[%rd81+-48], %rd48;
	st.global.u64 	[%rd81+-40], %rd48;
	st.global.u64 	[%rd81+-32], %rd48;
	st.global.u64 	[%rd81+-24], %rd48;
	st.global.u64 	[%rd81+-16], %rd48;
	st.global.u64 	[%rd81+-8], %rd48;
	st.global.u64 	[%rd81], %rd48;
	st.global.u64 	[%rd81+8], %rd48;
	st.global.u64 	[%rd81+16], %rd48;
	st.global.u64 	[%rd81+24], %rd48;
	st.global.u64 	[%rd81+32], %rd48;
	st.global.u64 	[%rd81+40], %rd48;
	st.global.u64 	[%rd81+48], %rd48;
	st.global.u64 	[%rd81+56], %rd48;
	add.s64 	%rd84, %rd84, 16;
	add.s64 	%rd82, %rd82, -16;
	add.s64 	%rd81, %rd81, 128;
	setp.ne.s64 	%p12, %rd82, 0;
	@%p12 bra 	$L__BB6_13;
$L__BB6_14:
	setp.eq.s64 	%p13, %rd26, 0;
	@%p13 bra 	$L__BB6_23;
	and.b64  	%rd36, %rd25, 7;
	setp.lt.u64 	%p14, %rd26, 8;
	@%p14 bra 	$L__BB6_17;
	shl.b64 	%rd70, %rd84, 3;
	add.s64 	%rd71, %rd1, %rd70;
	st.global.u64 	[%rd71], %rd48;
	st.global.u64 	[%rd71+8], %rd48;
	st.global.u64 	[%rd71+16], %rd48;
	st.global.u64 	[%rd71+24], %rd48;
	st.global.u64 	[%rd71+32], %rd48;
	st.global.u64 	[%rd71+40], %rd48;
	st.global.u64 	[%rd71+48], %rd48;
	st.global.u64 	[%rd71+56], %rd48;
	add.s64 	%rd84, %rd84, 8;
$L__BB6_17:
	setp.eq.s64 	%p15, %rd36, 0;
	@%p15 bra 	$L__BB6_23;
	and.b64  	%rd39, %rd24, 3;
	setp.lt.u64 	%p16, %rd36, 4;
	@%p16 bra 	$L__BB6_20;
	shl.b64 	%rd72, %rd84, 3;
	add.s64 	%rd73, %rd1, %rd72;
	st.global.u64 	[%rd73], %rd48;
	st.global.u64 	[%rd73+8], %rd48;
	st.global.u64 	[%rd73+16], %rd48;
	st.global.u64 	[%rd73+24], %rd48;
	add.s64 	%rd84, %rd84, 4;
$L__BB6_20:
	setp.eq.s64 	%p17, %rd39, 0;
	@%p17 bra 	$L__BB6_23;
	shl.b64 	%rd74, %rd84, 3;
	add.s64 	%rd88, %rd1, %rd74;
	neg.s64 	%rd87, %rd39;
$L__BB6_22:
	.pragma "nounroll";
	st.global.u64 	[%rd88], %rd48;
	add.s64 	%rd88, %rd88, 8;
	add.s64 	%rd87, %rd87, 1;
	setp.ne.s64 	%p18, %rd87, 0;
	@%p18 bra 	$L__BB6_22;
$L__BB6_23:
	ret;

}
	// .globl	fill_u8
.visible .entry fill_u8(
	.param .u64 .ptr .align 1 fill_u8_param_0,
	.param .u8 fill_u8_param_1,
	.param .u64 fill_u8_param_2
)
{
	.reg .pred 	%p<19>;
	.reg .b16 	%rs<2>;
	.reg .b32 	%r<17>;
	.reg .b64 	%rd<78>;

	ld.param.u64 	%rd46, [fill_u8_param_0];
	ld.param.u8 	%rs1, [fill_u8_param_1];
	ld.param.u64 	%rd45, [fill_u8_param_2];
	cvta.to.global.u64 	%rd1, %rd46;
	mov.u32 	%r1, %ctaid.x;
	mov.u32 	%r2, %ntid.x;
	mov.u32 	%r3, %tid.x;
	mad.lo.s32 	%r4, %r1, %r2, %r3;
	cvt.u64.u32 	%rd2, %r4;
	mov.u32 	%r5, %nctaid.x;
	mul.lo.s32 	%r6, %r2, %r5;
	cvt.u64.u32 	%rd3, %r6;
	shr.u64 	%rd4, %rd45, 2;
	setp.le.u64 	%p1, %rd4, %rd2;
	@%p1 bra 	$L__BB7_10;
	add.s64 	%rd47, %rd3, %rd2;
	max.u64 	%rd48, %rd4, %rd47;
	setp.lt.u64 	%p2, %rd47, %rd4;
	selp.u64 	%rd5, 1, 0, %p2;
	add.s64 	%rd49, %rd47, %rd5;
	sub.s64 	%rd6, %rd48, %rd49;
	and.b64  	%rd50, %rd6, -4294967296;
	setp.ne.s64 	%p3, %rd50, 0;
	@%p3 bra 	$L__BB7_3;
	cvt.u32.u64 	%r7, %rd3;
	cvt.u32.u64 	%r8, %rd6;
	div.u32 	%r9, %r8, %r7;
	cvt.u64.u32 	%rd65, %r9;
	bra.uni 	$L__BB7_4;
$L__BB7_3:
	div.u64 	%rd65, %rd6, %rd3;
$L__BB7_4:
	add.s64 	%rd10, %rd65, %rd5;
	and.b64  	%rd51, %rd10, 3;
	setp.eq.s64 	%p4, %rd51, 3;
	mov.u64 	%rd69, %rd2;
	@%p4 bra 	$L__BB7_7;
	shl.b64 	%rd52, %rd2, 2;
	add.s64 	%rd67, %rd1, %rd52;
	shl.b64 	%rd12, %rd3, 2;
	add.s64 	%rd53, %rd10, 1;
	and.b64  	%rd66, %rd53, 3;
	cvt.u32.u16 	%r10, %rs1;
	prmt.b32 	%r11, %r10, %r10, 0x3340U;
	prmt.b32 	%r12, %r11, %r11, 0x5410U;
	mov.u64 	%rd69, %rd2;
$L__BB7_6:
	.pragma "nounroll";
	st.global.u32 	[%rd67], %r12;
	add.s64 	%rd69, %rd69, %rd3;
	add.s64 	%rd67, %rd67, %rd12;
	add.s64 	%rd66, %rd66, -1;
	setp.ne.s64 	%p5, %rd66, 0;
	@%p5 bra 	$L__BB7_6;
$L__BB7_7:
	setp.lt.u64 	%p6, %rd10, 3;
	@%p6 bra 	$L__BB7_10;
	cvt.u32.u16 	%r13, %rs1;
	prmt.b32 	%r14, %r13, %r13, 0x3340U;
	prmt.b32 	%r15, %r14, %r14, 0x5410U;
	shl.b64 	%rd56, %rd3, 2;
$L__BB7_9:
	shl.b64 	%rd54, %rd69, 2;
	add.s64 	%rd55, %rd1, %rd54;
	st.global.u32 	[%rd55], %r15;
	add.s64 	%rd57, %rd55, %rd56;
	st.global.u32 	[%rd57], %r15;
	add.s64 	%rd58, %rd57, %rd56;
	st.global.u32 	[%rd58], %r15;
	add.s64 	%rd59, %rd58, %rd56;
	st.global.u32 	[%rd59], %r15;
	add.s64 	%rd69, %rd56, %rd69;
	setp.lt.u64 	%p7, %rd69, %rd4;
	@%p7 bra 	$L__BB7_9;
$L__BB7_10:
	cvt.u32.u64 	%r16, %rd2;
	setp.ne.s32 	%p8, %r16, 0;
	and.b64  	%rd73, %rd45, -4;
	setp.eq.s64 	%p9, %rd73, %rd45;
	or.pred  	%p10, %p8, %p9;
	@%p10 bra 	$L__BB7_23;
	add.s64 	%rd60, %rd73, 1;
	max.u64 	%rd24, %rd45, %rd60;
	sub.s64 	%rd25, %rd24, %rd73;
	and.b64  	%rd26, %rd25, 15;
	sub.s64 	%rd61, %rd73, %rd24;
	setp.gt.u64 	%p11, %rd61, -16;
	@%p11 bra 	$L__BB7_14;
	and.b64  	%rd71, %rd25, -16;
$L__BB7_13:
	.pragma "nounroll";
	add.s64 	%rd62, %rd1, %rd73;
	st.global.u8 	[%rd62], %rs1;
	st.global.u8 	[%rd62+1], %rs1;
	st.global.u8 	[%rd62+2], %rs1;
	st.global.u8 	[%rd62+3], %rs1;
	st.global.u8 	[%rd62+4], %rs1;
	st.global.u8 	[%rd62+5], %rs1;
	st.global.u8 	[%rd62+6], %rs1;
	st.global.u8 	[%rd62+7], %rs1;
	st.global.u8 	[%rd62+8], %rs1;
	st.global.u8 	[%rd62+9], %rs1;
	st.global.u8 	[%rd62+10], %rs1;
	st.global.u8 	[%rd62+11], %rs1;
	st.global.u8 	[%rd62+12], %rs1;
	st.global.u8 	[%rd62+13], %rs1;
	st.global.u8 	[%rd62+14], %rs1;
	st.global.u8 	[%rd62+15], %rs1;
	add.s64 	%rd73, %rd73, 16;
	add.s64 	%rd71, %rd71, -16;
	setp.ne.s64 	%p12, %rd71, 0;
	@%p12 bra 	$L__BB7_13;
$L__BB7_14:
	setp.eq.s64 	%p13, %rd26, 0;
	@%p13 bra 	$L__BB7_23;
	and.b64  	%rd33, %rd25, 7;
	setp.lt.u64 	%p14, %rd26, 8;
	@%p14 bra 	$L__BB7_17;
	add.s64 	%rd63, %rd1, %rd73;
	st.global.u8 	[%rd63], %rs1;
	st.global.u8 	[%rd63+1], %rs1;
	st.global.u8 	[%rd63+2], %rs1;
	st.global.u8 	[%rd63+3], %rs1;
	st.global.u8 	[%rd63+4], %rs1;
	st.global.u8 	[%rd63+5], %rs1;
	st.global.u8 	[%rd63+6], %rs1;
	st.global.u8 	[%rd63+7], %rs1;
	add.s64 	%rd73, %rd73, 8;
$L__BB7_17:
	setp.eq.s64 	%p15, %rd33, 0;
	@%p15 bra 	$L__BB7_23;
	and.b64  	%rd36, %rd24, 3;
	setp.lt.u64 	%p16, %rd33, 4;
	@%p16 bra 	$L__BB7_20;
	add.s64 	%rd64, %rd1, %rd73;
	st.global.u8 	[%rd64], %rs1;
	st.global.u8 	[%rd64+1], %rs1;
	st.global.u8 	[%rd64+2], %rs1;
	st.global.u8 	[%rd64+3], %rs1;
	add.s64 	%rd73, %rd73, 4;
$L__BB7_20:
	setp.eq.s64 	%p17, %rd36, 0;
	@%p17 bra 	$L__BB7_23;
	add.s64 	%rd77, %rd1, %rd73;
	neg.s64 	%rd76, %rd36;
$L__BB7_22:
	.pragma "nounroll";
	st.global.u8 	[%rd77], %rs1;
	add.s64 	%rd77, %rd77, 1;
	add.s64 	%rd76, %rd76, 1;
	setp.ne.s64 	%p18, %rd76, 0;
	@%p18 bra 	$L__BB7_22;
$L__BB7_23:
	ret;

}
	// .globl	fill_u16
.visible .entry fill_u16(
	.param .u64 .ptr .align 1 fill_u16_param_0,
	.param .u16 fill_u16_param_1,
	.param .u64 fill_u16_param_2
)
{
	.reg .pred 	%p<19>;
	.reg .b16 	%rs<2>;
	.reg .b32 	%r<11>;
	.reg .b64 	%rd<87>;

	ld.param.u64 	%rd49, [fill_u16_param_0];
	ld.param.u16 	%rs1, [fill_u16_param_1];
	ld.param.u64 	%rd48, [fill_u16_param_2];
	cvta.to.global.u64 	%rd1, %rd49;
	mov.u32 	%r1, %ctaid.x;
	mov.u32 	%r2, %ntid.x;
	mov.u32 	%r3, %tid.x;
	mad.lo.s32 	%r4, %r1, %r2, %r3;
	cvt.u64.u32 	%rd2, %r4;
	mov.u32 	%r5, %nctaid.x;
	mul.lo.s32 	%r6, %r2, %r5;
	cvt.u64.u32 	%rd3, %r6;
	shr.u64 	%rd4, %rd48, 2;
	setp.le.u64 	%p1, %rd4, %rd2;
	@%p1 bra 	$L__BB8_10;
	add.s64 	%rd50, %rd3, %rd2;
	max.u64 	%rd51, %rd4, %rd50;
	setp.lt.u64 	%p2, %rd50, %rd4;
	selp.u64 	%rd5, 1, 0, %p2;
	add.s64 	%rd52, %rd50, %rd5;
	sub.s64 	%rd6, %rd51, %rd52;
	and.b64  	%rd53, %rd6, -4294967296;
	setp.ne.s64 	%p3, %rd53, 0;
	@%p3 bra 	$L__BB8_3;
	cvt.u32.u64 	%r7, %rd3;
	cvt.u32.u64 	%r8, %rd6;
	div.u32 	%r9, %r8, %r7;
	cvt.u64.u32 	%rd73, %r9;
	bra.uni 	$L__BB8_4;
$L__BB8_3:
	div.u64 	%rd73, %rd6, %rd3;
$L__BB8_4:
	add.s64 	%rd10, %rd73, %rd5;
	and.b64  	%rd54, %rd10, 3;
	setp.eq.s64 	%p4, %rd54, 3;
	mov.u64 	%rd77, %rd2;
	@%p4 bra 	$L__BB8_7;
	shl.b64 	%rd55, %rd2, 3;
	add.s64 	%rd75, %rd1, %rd55;
	shl.b64 	%rd12, %rd3, 3;
	add.s64 	%rd56, %rd10, 1;
	and.b64  	%rd74, %rd56, 3;
	mov.u64 	%rd77, %rd2;
$L__BB8_6:
	.pragma "nounroll";
	st.global.v4.u16 	[%rd75], {%rs1, %rs1, %rs1, %rs1};
	add.s64 	%rd77, %rd77, %rd3;
	add.s64 	%rd75, %rd75, %rd12;
	add.s64 	%rd74, %rd74, -1;
	setp.ne.s64 	%p5, %rd74, 0;
	@%p5 bra 	$L__BB8_6;
$L__BB8_7:
	setp.lt.u64 	%p6, %rd10, 3;
	@%p6 bra 	$L__BB8_10;
	shl.b64 	%rd59, %rd3, 3;
	shl.b64 	%rd63, %rd3, 2;
$L__BB8_9:
	shl.b64 	%rd57, %rd77, 3;
	add.s64 	%rd58, %rd1, %rd57;
	st.global.v4.u16 	[%rd58], {%rs1, %rs1, %rs1, %rs1};
	add.s64 	%rd60, %rd58, %rd59;
	st.global.v4.u16 	[%rd60], {%rs1, %rs1, %rs1, %rs1};
	add.s64 	%rd61, %rd60, %rd59;
	st.global.v4.u16 	[%rd61], {%rs1, %rs1, %rs1, %rs1};
	add.s64 	%rd62, %rd61, %rd59;
	st.global.v4.u16 	[%rd62], {%rs1, %rs1, %rs1, %rs1};
	add.s64 	%rd77, %rd63, %rd77;
	setp.lt.u64 	%p7, %rd77, %rd4;
	@%p7 bra 	$L__BB8_9;
$L__BB8_10:
	cvt.u32.u64 	%r10, %rd2;
	setp.ne.s32 	%p8, %r10, 0;
	and.b64  	%rd82, %rd48, -4;
	setp.eq.s64 	%p9, %rd82, %rd48;
	or.pred  	%p10, %p8, %p9;
	@%p10 bra 	$L__BB8_23;
	add.s64 	%rd64, %rd82, 1;
	max.u64 	%rd24, %rd48, %rd64;
	sub.s64 	%rd25, %rd24, %rd82;
	and.b64  	%rd26, %rd25, 15;
	sub.s64 	%rd65, %rd82, %rd24;
	setp.gt.u64 	%p11, %rd65, -16;
	@%p11 bra 	$L__BB8_14;
	and.b64  	%rd80, %rd25, -16;
	shl.b64 	%rd66, %rd4, 3;
	add.s64 	%rd67, %rd66, %rd1;
	add.s64 	%rd79, %rd67, 16;
$L__BB8_13:
	.pragma "nounroll";
	st.global.u16 	[%rd79+-16], %rs1;
	st.global.u16 	[%rd79+-14], %rs1;
	st.global.u16 	[%rd79+-12], %rs1;
	st.global.u16 	[%rd79+-10], %rs1;
	st.global.u16 	[%rd79+-8], %rs1;
	st.global.u16 	[%rd79+-6], %rs1;
	st.global.u16 	[%rd79+-4], %rs1;
	st.global.u16 	[%rd79+-2], %rs1;
	st.global.u16 	[%rd79], %rs1;
	st.global.u16 	[%rd79+2], %rs1;
	st.global.u16 	[%rd79+4], %rs1;
	st.global.u16 	[%rd79+6], %rs1;
	st.global.u16 	[%rd79+8], %rs1;
	st.global.u16 	[%rd79+10], %rs1;
	st.global.u16 	[%rd79+12], %rs1;
	st.global.u16 	[%rd79+14], %rs1;
	add.s64 	%rd82, %rd82, 16;
	add.s64 	%rd80, %rd80, -16;
	add.s64 	%rd79, %rd79, 32;
	setp.ne.s64 	%p12, %rd80, 0;
	@%p12 bra 	$L__BB8_13;
$L__BB8_14:
	setp.eq.s64 	%p13, %rd26, 0;
	@%p13 bra 	$L__BB8_23;
	and.b64  	%rd36, %rd25, 7;
	setp.lt.u64 	%p14, %rd26, 8;
	@%p14 bra 	$L__BB8_17;
	shl.b64 	%rd68, %rd82, 1;
	add.s64 	%rd69, %rd1, %rd68;
	st.global.u16 	[%rd69], %rs1;
	st.global.u16 	[%rd69+2], %rs1;
	st.global.u16 	[%rd69+4], %rs1;
	st.global.u16 	[%rd69+6], %rs1;
	st.global.u16 	[%rd69+8], %rs1;
	st.global.u16 	[%rd69+10], %rs1;
	st.global.u16 	[%rd69+12], %rs1;
	st.global.u16 	[%rd69+14], %rs1;
	add.s64 	%rd82, %rd82, 8;
$L__BB8_17:
	setp.eq.s64 	%p15, %rd36, 0;
	@%p15 bra 	$L__BB8_23;
	and.b64  	%rd39, %rd24, 3;
	setp.lt.u64 	%p16, %rd36, 4;
	@%p16 bra 	$L__BB8_20;
	shl.b64 	%rd70, %rd82, 1;
	add.s64 	%rd71, %rd1, %rd70;
	st.global.u16 	[%rd71], %rs1;
	st.global.u16 	[%rd71+2], %rs1;
	st.global.u16 	[%rd71+4], %rs1;
	st.global.u16 	[%rd71+6], %rs1;
	add.s64 	%rd82, %rd82, 4;
$L__BB8_20:
	setp.eq.s64 	%p17, %rd39, 0;
	@%p17 bra 	$L__BB8_23;
	shl.b64 	%rd72, %rd82, 1;
	add.s64 	%rd86, %rd1, %rd72;
	neg.s64 	%rd85, %rd39;
$L__BB8_22:
	.pragma "nounroll";
	st.global.u16 	[%rd86], %rs1;
	add.s64 	%rd86, %rd86, 2;
	add.s64 	%rd85, %rd85, 1;
	setp.ne.s64 	%p18, %rd85, 0;
	@%p18 bra 	$L__BB8_22;
$L__BB8_23:
	ret;

}
	// .globl	fill_u32
.visible .entry fill_u32(
	.param .u64 .ptr .align 1 fill_u32_param_0,
	.param .u32 fill_u32_param_1,
	.param .u64 fill_u32_param_2
)
{
	.reg .pred 	%p<19>;
	.reg .b32 	%r<12>;
	.reg .b64 	%rd<87>;

	ld.param.u64 	%rd49, [fill_u32_param_0];
	ld.param.u32 	%r1, [fill_u32_param_1];
	ld.param.u64 	%rd48, [fill_u32_param_2];
	cvta.to.global.u64 	%rd1, %rd49;
	mov.u32 	%r2, %ctaid.x;
	mov.u32 	%r3, %ntid.x;
	mov.u32 	%r4, %tid.x;
	mad.lo.s32 	%r5, %r2, %r3, %r4;
	cvt.u64.u32 	%rd2, %r5;
	mov.u32 	%r6, %nctaid.x;
	mul.lo.s32 	%r7, %r3, %r6;
	cvt.u64.u32 	%rd3, %r7;
	shr.u64 	%rd4, %rd48, 2;
	setp.le.u64 	%p1, %rd4, %rd2;
	@%p1 bra 	$L__BB9_10;
	add.s64 	%rd50, %rd3, %rd2;
	max.u64 	%rd51, %rd4, %rd50;
	setp.lt.u64 	%p2, %rd50, %rd4;
	selp.u64 	%rd5, 1, 0, %p2;
	add.s64 	%rd52, %rd50, %rd5;
	sub.s64 	%rd6, %rd51, %rd52;
	and.b64  	%rd53, %rd6, -4294967296;
	setp.ne.s64 	%p3, %rd53, 0;
	@%p3 bra 	$L__BB9_3;
	cvt.u32.u64 	%r8, %rd3;
	cvt.u32.u64 	%r9, %rd6;
	div.u32 	%r10, %r9, %r8;
	cvt.u64.u32 	%rd73, %r10;
	bra.uni 	$L__BB9_4;
$L__BB9_3:
	div.u64 	%rd73, %rd6, %rd3;
$L__BB9_4:
	add.s64 	%rd10, %rd73, %rd5;
	and.b64  	%rd54, %rd10, 3;
	setp.eq.s64 	%p4, %rd54, 3;
	mov.u64 	%rd77, %rd2;
	@%p4 bra 	$L__BB9_7;
	shl.b64 	%rd55, %rd2, 4;
	add.s64 	%rd75, %rd1, %rd55;
	shl.b64 	%rd12, %rd3, 4;
	add.s64 	%rd56, %rd10, 1;
	and.b64  	%rd74, %rd56, 3;
	mov.u64 	%rd77, %rd2;
$L__BB9_6:
	.pragma "nounroll";
	st.global.v4.u32 	[%rd75], {%r1, %r1, %r1, %r1};
	add.s64 	%rd77, %rd77, %rd3;
	add.s64 	%rd75, %rd75, %rd12;
	add.s64 	%rd74, %rd74, -1;
	setp.ne.s64 	%p5, %rd74, 0;
	@%p5 bra 	$L__BB9_6;
$L__BB9_7:
	setp.lt.u64 	%p6, %rd10, 3;
	@%p6 bra 	$L__BB9_10;
	shl.b64 	%rd59, %rd3, 4;
	shl.b64 	%rd63, %rd3, 2;
$L__BB9_9:
	shl.b64 	%rd57, %rd77, 4;
	add.s64 	%rd58, %rd1, %rd57;
	st.global.v4.u32 	[%rd58], {%r1, %r1, %r1, %r1};
	add.s64 	%rd60, %rd58, %rd59;
	st.global.v4.u32 	[%rd60], {%r1, %r1, %r1, %r1};
	add.s64 	%rd61, %rd60, %rd59;
	st.global.v4.u32 	[%rd61], {%r1, %r1, %r1, %r1};
	add.s64 	%rd62, %rd61, %rd59;
	st.global.v4.u32 	[%rd62], {%r1, %r1, %r1, %r1};
	add.s64 	%rd77, %rd63, %rd77;
	setp.lt.u64 	%p7, %rd77, %rd4;
	@%p7 bra 	$L__BB9_9;
$L__BB9_10:
	cvt.u32.u64 	%r11, %rd2;
	setp.ne.s32 	%p8, %r11, 0;
	and.b64  	%rd82, %rd48, -4;
	setp.eq.s64 	%p9, %rd82, %rd48;
	or.pred  	%p10, %p8, %p9;
	@%p10 bra 	$L__BB9_23;
	add.s64 	%rd64, %rd82, 1;
	max.u64 	%rd24, %rd48, %rd64;
	sub.s64 	%rd25, %rd24, %rd82;
	and.b64  	%rd26, %rd25, 15;
	sub.s64 	%rd65, %rd82, %rd24;
	setp.gt.u64 	%p11, %rd65, -16;
	@%p11 bra 	$L__BB9_14;
	and.b64  	%rd80, %rd25, -16;
	shl.b64 	%rd66, %rd4, 4;
	add.s64 	%rd67, %rd66, %rd1;
	add.s64 	%rd79, %rd67, 32;
$L__BB9_13:
	.pragma "nounroll";
	st.global.u32 	[%rd79+-32], %r1;
	st.global.u32 	[%rd79+-28], %r1;
	st.global.u32 	[%rd79+-24], %r1;
	st.global.u32 	[%rd79+-20], %r1;
	st.global.u32 	[%rd79+-16], %r1;
	st.global.u32 	[%rd79+-12], %r1;
	st.global.u32 	[%rd79+-8], %r1;
	st.global.u32 	[%rd79+-4], %r1;
	st.global.u32 	[%rd79], %r1;
	st.global.u32 	[%rd79+4], %r1;
	st.global.u32 	[%rd79+8], %r1;
	st.global.u32 	[%rd79+12], %r1;
	st.global.u32 	[%rd79+16], %r1;
	st.global.u32 	[%rd79+20], %r1;
	st.global.u32 	[%rd79+24], %r1;
	st.global.u32 	[%rd79+28], %r1;
	add.s64 	%rd82, %rd82, 16;
	add.s64 	%rd80, %rd80, -16;
	add.s64 	%rd79, %rd79, 64;
	setp.ne.s64 	%p12, %rd80, 0;
	@%p12 bra 	$L__BB9_13;
$L__BB9_14:
	setp.eq.s64 	%p13, %rd26, 0;
	@%p13 bra 	$L__BB9_23;
	and.b64  	%rd36, %rd25, 7;
	setp.lt.u64 	%p14, %rd26, 8;
	@%p14 bra 	$L__BB9_17;
	shl.b64 	%rd68, %rd82, 2;
	add.s64 	%rd69, %rd1, %rd68;
	st.global.u32 	[%rd69], %r1;
	st.global.u32 	[%rd69+4], %r1;
	st.global.u32 	[%rd69+8], %r1;
	st.global.u32 	[%rd69+12], %r1;
	st.global.u32 	[%rd69+16], %r1;
	st.global.u32 	[%rd69+20], %r1;
	st.global.u32 	[%rd69+24], %r1;
	st.global.u32 	[%rd69+28], %r1;
	add.s64 	%rd82, %rd82, 8;
$L__BB9_17:
	setp.eq.s64 	%p15, %rd36, 0;
	@%p15 bra 	$L__BB9_23;
	and.b64  	%rd39, %rd24, 3;
	setp.lt.u64 	%p16, %rd36, 4;
	@%p16 bra 	$L__BB9_20;
	shl.b64 	%rd70, %rd82, 2;
	add.s64 	%rd71, %rd1, %rd70;
	st.global.u32 	[%rd71], %r1;
	st.global.u32 	[%rd71+4], %r1;
	st.global.u32 	[%rd71+8], %r1;
	st.global.u32 	[%rd71+12], %r1;
	add.s64 	%rd82, %rd82, 4;
$L__BB9_20:
	setp.eq.s64 	%p17, %rd39, 0;
	@%p17 bra 	$L__BB9_23;
	shl.b64 	%rd72, %rd82, 2;
	add.s64 	%rd86, %rd1, %rd72;
	neg.s64 	%rd85, %rd39;
$L__BB9_22:
	.pragma "nounroll";
	st.global.u32 	[%rd86], %r1;
	add.s64 	%rd86, %rd86, 4;
	add.s64 	%rd85, %rd85, 1;
	setp.ne.s64 	%p18, %rd85, 0;
	@%p18 bra 	$L__BB9_22;
$L__BB9_23:
	ret;

}
	// .globl	fill_u64
.visible .entry fill_u64(
	.param .u64 .ptr .align 1 fill_u64_param_0,
	.param .u64 fill_u64_param_1,
	.param .u64 fill_u64_param_2
)
{
	.reg .pred 	%p<19>;
	.reg .b32 	%r<11>;
	.reg .b64 	%rd<89>;

	ld.param.u64 	%rd50, [fill_u64_param_0];
	ld.param.u64 	%rd48, [fill_u64_param_1];
	ld.param.u64 	%rd49, [fill_u64_param_2];
	cvta.to.global.u64 	%rd1, %rd50;
	mov.u32 	%r1, %ctaid.x;
	mov.u32 	%r2, %ntid.x;
	mov.u32 	%r3, %tid.x;
	mad.lo.s32 	%r4, %r1, %r2, %r3;
	cvt.u64.u32 	%rd2, %r4;
	mov.u32 	%r5, %nctaid.x;
	mul.lo.s32 	%r6, %r2, %r5;
	cvt.u64.u32 	%rd3, %r6;
	shr.u64 	%rd4, %rd49, 2;
	setp.le.u64 	%p1, %rd4, %rd2;
	@%p1 bra 	$L__BB10_10;
	add.s64 	%rd51, %rd3, %rd2;
	max.u64 	%rd52, %rd4, %rd51;
	setp.lt.u64 	%p2, %rd51, %rd4;
	selp.u64 	%rd5, 1, 0, %p2;
	add.s64 	%rd53, %rd51, %rd5;
	sub.s64 	%rd6, %rd52, %rd53;
	and.b64  	%rd54, %rd6, -4294967296;
	setp.ne.s64 	%p3, %rd54, 0;
	@%p3 bra 	$L__BB10_3;
	cvt.u32.u64 	%r7, %rd3;
	cvt.u32.u64 	%r8, %rd6;
	div.u32 	%r9, %r8, %r7;
	cvt.u64.u32 	%rd75, %r9;
	bra.uni 	$L__BB10_4;
$L__BB10_3:
	div.u64 	%rd75, %rd6, %rd3;
$L__BB10_4:
	add.s64 	%rd10, %rd75, %rd5;
	and.b64  	%rd55, %rd10, 3;
	setp.eq.s64 	%p4, %rd55, 3;
	mov.u64 	%rd79, %rd2;
	@%p4 bra 	$L__BB10_7;
	shl.b64 	%rd56, %rd2, 5;
	add.s64 	%rd57, %rd56, %rd1;
	add.s64 	%rd77, %rd57, 16;
	shl.b64 	%rd12, %rd3, 5;
	add.s64 	%rd58, %rd10, 1;
	and.b64  	%rd76, %rd58, 3;
	mov.u64 	%rd79, %rd2;
$L__BB10_6:
	.pragma "nounroll";
	st.global.v2.u64 	[%rd77+-16], {%rd48, %rd48};
	st.global.v2.u64 	[%rd77], {%rd48, %rd48};
	add.s64 	%rd79, %rd79, %rd3;
	add.s64 	%rd77, %rd77, %rd12;
	add.s64 	%rd76, %rd76, -1;
	setp.ne.s64 	%p5, %rd76, 0;
	@%p5 bra 	$L__BB10_6;
$L__BB10_7:
	setp.lt.u64 	%p6, %rd10, 3;
	@%p6 bra 	$L__BB10_10;
	shl.b64 	%rd61, %rd3, 5;
	shl.b64 	%rd65, %rd3, 2;
$L__BB10_9:
	shl.b64 	%rd59, %rd79, 5;
	add.s64 	%rd60, %rd1, %rd59;
	st.global.v2.u64 	[%rd60], {%rd48, %rd48};
	st.global.v2.u64 	[%rd60+16], {%rd48, %rd48};
	add.s64 	%rd62, %rd60, %rd61;
	st.global.v2.u64 	[%rd62], {%rd48, %rd48};
	st.global.v2.u64 	[%rd62+16], {%rd48, %rd48};
	add.s64 	%rd63, %rd62, %rd61;
	st.global.v2.u64 	[%rd63], {%rd48, %rd48};
	st.global.v2.u64 	[%rd63+16], {%rd48, %rd48};
	add.s64 	%rd64, %rd63, %rd61;
	st.global.v2.u64 	[%rd64], {%rd48, %rd48};
	st.global.v2.u64 	[%rd64+16], {%rd48, %rd48};
	add.s64 	%rd79, %rd65, %rd79;
	setp.lt.u64 	%p7, %rd79, %rd4;
	@%p7 bra 	$L__BB10_9;
$L__BB10_10:
	cvt.u32.u64 	%r10, %rd2;
	setp.ne.s32 	%p8, %r10, 0;
	and.b64  	%rd84, %rd49, -4;
	setp.eq.s64 	%p9, %rd84, %rd49;
	or.pred  	%p10, %p8, %p9;
	@%p10 bra 	$L__BB10_23;
	add.s64 	%rd66, %rd84, 1;
	max.u64 	%rd24, %rd49, %rd66;
	sub.s64 	%rd25, %rd24, %rd84;
	and.b64  	%rd26, %rd25, 15;
	sub.s64 	%rd67, %rd84, %rd24;
	setp.gt.u64 	%p11, %rd67, -16;
	@%p11 bra 	$L__BB10_14;
	and.b64  	%rd82, %rd25, -16;
	shl.b64 	%rd68, %rd4, 5;
	add.s64 	%rd69, %rd68, %rd1;
	add.s64 	%rd81, %rd69, 64;
$L__BB10_13:
	.pragma "nounroll";
	st.global.u64 	[%rd81+-64], %rd48;
	st.global.u64 	[%rd81+-56], %rd48;
	st.global.u64 	[%rd81+-48], %rd48;
	st.global.u64 	[%rd81+-40], %rd48;
	st.global.u64 	[%rd81+-32], %rd48;
	st.global.u64 	[%rd81+-24], %rd48;
	st.global.u64 	[%rd81+-16], %rd48;
	st.global.u64 	[%rd81+-8], %rd48;
	st.global.u64 	[%rd81], %rd48;
	st.global.u64 	[%rd81+8], %rd48;
	st.global.u64 	[%rd81+16], %rd48;
	st.global.u64 	[%rd81+24], %rd48;
	st.global.u64 	[%rd81+32], %rd48;
	st.global.u64 	[%rd81+40], %rd48;
	st.global.u64 	[%rd81+48], %rd48;
	st.global.u64 	[%rd81+56], %rd48;
	add.s64 	%rd84, %rd84, 16;
	add.s64 	%rd82, %rd82, -16;
	add.s64 	%rd81, %rd81, 128;
	setp.ne.s64 	%p12, %rd82, 0;
	@%p12 bra 	$L__BB10_13;
$L__BB10_14:
	setp.eq.s64 	%p13, %rd26, 0;
	@%p13 bra 	$L__BB10_23;
	and.b64  	%rd36, %rd25, 7;
	setp.lt.u64 	%p14, %rd26, 8;
	@%p14 bra 	$L__BB10_17;
	shl.b64 	%rd70, %rd84, 3;
	add.s64 	%rd71, %rd1, %rd70;
	st.global.u64 	[%rd71], %rd48;
	st.global.u64 	[%rd71+8], %rd48;
	st.global.u64 	[%rd71+16], %rd48;
	st.global.u64 	[%rd71+24], %rd48;
	st.global.u64 	[%rd71+32], %rd48;
	st.global.u64 	[%rd71+40], %rd48;
	st.global.u64 	[%rd71+48], %rd48;
	st.global.u64 	[%rd71+56], %rd48;
	add.s64 	%rd84, %rd84, 8;
$L__BB10_17:
	setp.eq.s64 	%p15, %rd36, 0;
	@%p15 bra 	$L__BB10_23;
	and.b64  	%rd39, %rd24, 3;
	setp.lt.u64 	%p16, %rd36, 4;
	@%p16 bra 	$L__BB10_20;
	shl.b64 	%rd72, %rd84, 3;
	add.s64 	%rd73, %rd1, %rd72;
	st.global.u64 	[%rd73], %rd48;
	st.global.u64 	[%rd73+8], %rd48;
	st.global.u64 	[%rd73+16], %rd48;
	st.global.u64 	[%rd73+24], %rd48;
	add.s64 	%rd84, %rd84, 4;
$L__BB10_20:
	setp.eq.s64 	%p17, %rd39, 0;
	@%p17 bra 	$L__BB10_23;
	shl.b64 	%rd74, %rd84, 3;
	add.s64 	%rd88, %rd1, %rd74;
	neg.s64 	%rd87, %rd39;
$L__BB10_22:
	.pragma "nounroll";
	st.global.u64 	[%rd88], %rd48;
	add.s64 	%rd88, %rd88, 8;
	add.s64 	%rd87, %rd87, 1;
	setp.ne.s64 	%p18, %rd87, 0;
	@%p18 bra 	$L__BB10_22;
$L__BB10_23:
	ret;

}


// ===== COMPILED SASS (sm_100) =====

	.target	sm_100

	.elftype	@"ET_EXEC"


//--------------------- .note.nv.tkinfo           --------------------------
	.section	.note.nv.tkinfo,"",@"SHT_NOTE"
	.sectionflags	@"SHF_NOTE_NV_TKINFO"
	.tkinfo
        /*0018*/ 	.word	0x00000002
        /*0030*/ 	.string	""
        /*0030*/ 	.string	"ptxas"
        /*0030*/ 	.string	"Cuda compilation tools, release 13.0, V13.0.88"
        /*0030*/ 	.string	"Build cuda_13.0.r13.0/compiler.36424714_0"
        /*0030*/ 	.string	"-arch sm_100 -m 64 "



//--------------------- .note.nv.cuinfo           --------------------------
	.section	.note.nv.cuinfo,"",@"SHT_NOTE"
	.sectionflags	@"SHF_NOTE_NV_CUINFO"
        /*0018*/ 	.short	0x0002
        /*001a*/ 	.short	0x0064
        /*001c*/ 	.short	0x0082
	.zero		2


//--------------------- .nv.info                  --------------------------
	.section	.nv.info,"",@"SHT_CUDA_INFO"
	.align	4


	//----- nvinfo : EIATTR_REGCOUNT
	.align		4
        /*0000*/ 	.byte	0x04, 0x2f
        /*0002*/ 	.short	(.L_1 - .L_0)
	.align		4
.L_0:
        /*0004*/ 	.word	index@(fill_f16)
        /*0008*/ 	.word	0x00000016


	//----- nvinfo : EIATTR_FRAME_SIZE
	.align		4
.L_1:
        /*000c*/ 	.byte	0x04, 0x11
        /*000e*/ 	.short	(.L_3 - .L_2)
	.align		4
.L_2:
        /*0010*/ 	.word	index@($__internal_10_$__cuda_sm20_div_u64)
        /*0014*/ 	.word	0x00000000


	//----- nvinfo : EIATTR_FRAME_SIZE
	.align		4
.L_3:
        /*0018*/ 	.byte	0x04, 0x11
        /*001a*/ 	.short	(.L_5 - .L_4)
	.align		4
.L_4:
        /*001c*/ 	.word	index@(fill_f16)
        /*0020*/ 	.word	0x00000000


	//----- nvinfo : EIATTR_REGCOUNT
	.align		4
.L_5:
        /*0024*/ 	.byte	0x04, 0x2f
        /*0026*/ 	.short	(.L_7 - .L_6)
	.align		4
.L_6:
        /*0028*/ 	.word	index@(fill_f32)
        /*002c*/ 	.word	0x00000020


	//----- nvinfo : EIATTR_FRAME_SIZE
	.align		4
.L_7:
        /*0030*/ 	.byte	0x04, 0x11
        /*0032*/ 	.short	(.L_9 - .L_8)
	.align		4
.L_8:
        /*0034*/ 	.word	index@($__internal_9_$__cuda_sm20_div_u64)
        /*0038*/ 	.word	0x00000000


	//----- nvinfo : EIATTR_FRAME_SIZE
	.align		4
.L_9:
        /*003c*/ 	.byte	0x04, 0x11
        /*003e*/ 	.short	(.L_11 - .L_10)
	.align		4
.L_10:
        /*0040*/ 	.word	index@(fill_f32)
        /*0044*/ 	.word	0x00000000


	//----- nvinfo : EIATTR_REGCOUNT
	.align		4
.L_11:
        /*0048*/ 	.byte	0x04, 0x2f
        /*004a*/ 	.short	(.L_13 - .L_12)
	.align		4
.L_12:
        /*004c*/ 	.word	index@(fill_f64)
        /*0050*/ 	.word	0x0000001e


	//----- nvinfo : EIATTR_FRAME_SIZE
	.align		4
.L_13:
        /*0054*/ 	.byte	0x04, 0x11
        /*0056*/ 	.short	(.L_15 - .L_14)
	.align		4
.L_14:
        /*0058*/ 	.word	index@($__internal_8_$__cuda_sm20_div_u64)
        /*005c*/ 	.word	0x00000000


	//----- nvinfo : EIATTR_FRAME_SIZE
	.align		4
.L_15:
        /*0060*/ 	.byte	0x04, 0x11
        /*0062*/ 	.short	(.L_17 - .L_16)
	.align		4
.L_16:
        /*0064*/ 	.word	index@(fill_f64)
        /*0068*/ 	.word	0x00000000


	//----- nvinfo : EIATTR_REGCOUNT
	.align		4
.L_17:
        /*006c*/ 	.byte	0x04, 0x2f
        /*006e*/ 	.short	(.L_19 - .L_18)
	.align		4
.L_18:
        /*0070*/ 	.word	index@(fill_i8)
        /*0074*/ 	.word	0x00000016


	//----- nvinfo : EIATTR_FRAME_SIZE
	.align		4
.L_19:
        /*0078*/ 	.byte	0x04, 0x11
        /*007a*/ 	.short	(.L_21 - .L_20)
	.align		4
.L_20:
        /*007c*/ 	.word	index@($__internal_7_$__cuda_sm20_div_u64)
        /*0080*/ 	.word	0x00000000


	//----- nvinfo : EIATTR_FRAME_SIZE
	.align		4
.L_21:
        /*0084*/ 	.byte	0x04, 0x11
        /*0086*/ 	.short	(.L_23 - .L_22)
	.align		4
.L_22:
        /*0088*/ 	.word	index@(fill_i8)
        /*008c*/ 	.word	0x00000000


	//----- nvinfo : EIATTR_REGCOUNT
	.align		4
.L_23:
        /*0090*/ 	.byte	0x04, 0x2f
        /*0092*/ 	.short	(.L_25 - .L_24)
	.align		4
.L_24:
        /*0094*/ 	.word	index@(fill_i16)
        /*0098*/ 	.word	0x0000001e


	//----- nvinfo : EIATTR_FRAME_SIZE
	.align		4
.L_25:
        /*009c*/ 	.byte	0x04, 0x11
        /*009e*/ 	.short	(.L_27 - .L_26)
	.align		4
.L_26:
        /*00a0*/ 	.word	index@($__internal_6_$__cuda_sm20_div_u64)
        /*00a4*/ 	.word	0x00000000


	//----- nvinfo : EIATTR_FRAME_SIZE
	.align		4
.L_27:
        /*00a8*/ 	.byte	0x04, 0x11
        /*00aa*/ 	.short	(.L_29 - .L_28)
	.align		4
.L_28:
        /*00ac*/ 	.word	index@(fill_i16)
        /*00b0*/ 	.word	0x00000000


	//----- nvinfo : EIATTR_REGCOUNT
	.align		4
.L_29:
        /*00b4*/ 	.byte	0x04, 0x2f
        /*00b6*/ 	.short	(.L_31 - .L_30)
	.align		4
.L_30:
        /*00b8*/ 	.word	index@(fill_i32)
        /*00bc*/ 	.word	0x00000020


	//----- nvinfo : EIATTR_FRAME_SIZE
	.align		4
.L_31:
        /*00c0*/ 	.byte	0x04, 0x11
        /*00c2*/ 	.short	(.L_33 - .L_32)
	.align		4
.L_32:
        /*00c4*/ 	.word	index@($__internal_5_$__cuda_sm20_div_u64)
        /*00c8*/ 	.word	0x00000000


	//----- nvinfo : EIATTR_FRAME_SIZE
	.align		4
.L_33:
        /*00cc*/ 	.byte	0x04, 0x11
        /*00ce*/ 	.short	(.L_35 - .L_34)
	.align		4
.L_34:
        /*00d0*/ 	.word	index@(fill_i32)
        /*00d4*/ 	.word	0x00000000


	//----- nvinfo : EIATTR_REGCOUNT
	.align		4
.L_35:
        /*00d8*/ 	.byte	0x04, 0x2f
        /*00da*/ 	.short	(.L_37 - .L_36)
	.align		4
.L_36:
        /*00dc*/ 	.word	index@(fill_i64)
        /*00e0*/ 	.word	0x0000001e


	//----- nvinfo : EIATTR_FRAME_SIZE
	.align		4
.L_37:
        /*00e4*/ 	.byte	0x04, 0x11
        /*00e6*/ 	.short	(.L_39 - .L_38)
	.align		4
.L_38:
        /*00e8*/ 	.word	index@($__internal_4_$__cuda_sm20_div_u64)
        /*00ec*/ 	.word	0x00000000


	//----- nvinfo : EIATTR_FRAME_SIZE
	.align		4
.L_39:
        /*00f0*/ 	.byte	0x04, 0x11
        /*00f2*/ 	.short	(.L_41 - .L_40)
	.align		4
.L_40:
        /*00f4*/ 	.word	index@(fill_i64)
        /*00f8*/ 	.word	0x00000000


	//----- nvinfo : EIATTR_REGCOUNT
	.align		4
.L_41:
        /*00fc*/ 	.byte	0x04, 0x2f
        /*00fe*/ 	.short	(.L_43 - .L_42)
	.align		4
.L_42:
        /*0100*/ 	.word	index@(fill_u8)
        /*0104*/ 	.word	0x00000016


	//----- nvinfo : EIATTR_FRAME_SIZE
	.align		4
.L_43:
        /*0108*/ 	.byte	0x04, 0x11
        /*010a*/ 	.short	(.L_45 - .L_44)
	.align		4
.L_44:
        /*010c*/ 	.word	index@($__internal_3_$__cuda_sm20_div_u64)
        /*0110*/ 	.word	0x00000000


	//----- nvinfo : EIATTR_FRAME_SIZE
	.align		4
.L_45:
        /*0114*/ 	.byte	0x04, 0x11
        /*0116*/ 	.short	(.L_47 - .L_46)
	.align		4
.L_46:
        /*0118*/ 	.word	index@(fill_u8)
        /*011c*/ 	.word	0x00000000


	//----- nvinfo : EIATTR_REGCOUNT
	.align		4
.L_47:
        /*0120*/ 	.byte	0x04, 0x2f
        /*0122*/ 	.short	(.L_49 - .L_48)
	.align		4
.L_48:
        /*0124*/ 	.word	index@(fill_u16)
        /*0128*/ 	.word	0x0000001e


	//----- nvinfo : EIATTR_FRAME_SIZE
	.align		4
.L_49:
        /*012c*/ 	.byte	0x04, 0x11
        /*012e*/ 	.short	(.L_51 - .L_50)
	.align		4
.L_50:
        /*0130*/ 	.word	index@($__internal_2_$__cuda_sm20_div_u64)
        /*0134*/ 	.word	0x00000000


	//----- nvinfo : EIATTR_FRAME_SIZE
	.align		4
.L_51:
        /*0138*/ 	.byte	0x04, 0x11
        /*013a*/ 	.short	(.L_53 - .L_52)
	.align		4
.L_52:
        /*013c*/ 	.word	index@(fill_u16)
        /*0140*/ 	.word	0x00000000


	//----- nvinfo : EIATTR_REGCOUNT
	.align		4
.L_53:
        /*0144*/ 	.byte	0x04, 0x2f
        /*0146*/ 	.short	(.L_55 - .L_54)
	.align		4
.L_54:
        /*0148*/ 	.word	index@(fill_u32)
        /*014c*/ 	.word	0x00000020


	//----- nvinfo : EIATTR_FRAME_SIZE
	.align		4
.L_55:
        /*0150*/ 	.byte	0x04, 0x11
        /*0152*/ 	.short	(.L_57 - .L_56)
	.align		4
.L_56:
        /*0154*/ 	.word	index@($__internal_1_$__cuda_sm20_div_u64)
        /*0158*/ 	.word	0x00000000


	//----- nvinfo : EIATTR_FRAME_SIZE
	.align		4
.L_57:
        /*015c*/ 	.byte	0x04, 0x11
        /*015e*/ 	.short	(.L_59 - .L_58)
	.align		4
.L_58:
        /*0160*/ 	.word	index@(fill_u32)
        /*0164*/ 	.word	0x00000000


	//----- nvinfo : EIATTR_REGCOUNT
	.align		4
.L_59:
        /*0168*/ 	.byte	0x04, 0x2f
        /*016a*/ 	.short	(.L_61 - .L_60)
	.align		4
.L_60:
        /*016c*/ 	.word	index@(fill_u64)
        /*0170*/ 	.word	0x0000001e


	//----- nvinfo : EIATTR_FRAME_SIZE
	.align		4
.L_61:
        /*0174*/ 	.byte	0x04, 0x11
        /*0176*/ 	.short	(.L_63 - .L_62)
	.align		4
.L_62:
        /*0178*/ 	.word	index@($__internal_0_$__cuda_sm20_div_u64)
        /*017c*/ 	.word	0x00000000


	//----- nvinfo : EIATTR_FRAME_SIZE
	.align		4
.L_63:
        /*0180*/ 	.byte	0x04, 0x11
        /*0182*/ 	.short	(.L_65 - .L_64)
	.align		4
.L_64:
        /*0184*/ 	.word	index@(fill_u64)
        /*0188*/ 	.word	0x00000000


	//----- nvinfo : EIATTR_MIN_STACK_SIZE
	.align		4
.L_65:
        /*018c*/ 	.byte	0x04, 0x12
        /*018e*/ 	.short	(.L_67 - .L_66)
	.align		4
.L_66:
        /*0190*/ 	.word	index@(fill_u64)
        /*0194*/ 	.word	0x00000000


	//----- nvinfo : EIATTR_MIN_STACK_SIZE
	.align		4
.L_67:
        /*0198*/ 	.byte	0x04, 0x12
        /*019a*/ 	.short	(.L_69 - .L_68)
	.align		4
.L_68:
        /*019c*/ 	.word	index@(fill_u32)
        /*01a0*/ 	.word	0x00000000


	//----- nvinfo : EIATTR_MIN_STACK_SIZE
	.align		4
.L_69:
        /*01a4*/ 	.byte	0x04, 0x12
        /*01a6*/ 	.short	(.L_71 - .L_70)
	.align		4
.L_70:
        /*01a8*/ 	.word	index@(fill_u16)
        /*01ac*/ 	.word	0x00000000


	//----- nvinfo : EIATTR_MIN_STACK_SIZE
	.align		4
.L_71:
        /*01b0*/ 	.byte	0x04, 0x12
        /*01b2*/ 	.short	(.L_73 - .L_72)
	.align		4
.L_72:
        /*01b4*/ 	.word	index@(fill_u8)
        /*01b8*/ 	.word	0x00000000


	//----- nvinfo : EIATTR_MIN_STACK_SIZE
	.align		4
.L_73:
        /*01bc*/ 	.byte	0x04, 0x12
        /*01be*/ 	.short	(.L_75 - .L_74)
	.align		4
.L_74:
        /*01c0*/ 	.word	index@(fill_i64)
        /*01c4*/ 	.word	0x00000000


	//----- nvinfo : EIATTR_MIN_STACK_SIZE
	.align		4
.L_75:
        /*01c8*/ 	.byte	0x04, 0x12
        /*01ca*/ 	.short	(.L_77 - .L_76)
	.align		4
.L_76:
        /*01cc*/ 	.word	index@(fill_i32)
        /*01d0*/ 	.word	0x00000000


	//----- nvinfo : EIATTR_MIN_STACK_SIZE
	.align		4
.L_77:
        /*01d4*/ 	.byte	0x04, 0x12
        /*01d6*/ 	.short	(.L_79 - .L_78)
	.align		4
.L_78:
        /*01d8*/ 	.word	index@(fill_i16)
        /*01dc*/ 	.word	0x00000000


	//----- nvinfo : EIATTR_MIN_STACK_SIZE
	.align		4
.L_79:
        /*01e0*/ 	.byte	0x04, 0x12
        /*01e2*/ 	.short	(.L_81 - .L_80)
	.align		4
.L_80:
        /*01e4*/ 	.word	index@(fill_i8)
        /*01e8*/ 	.word	0x00000000


	//----- nvinfo : EIATTR_MIN_STACK_SIZE
	.align		4
.L_81:
        /*01ec*/ 	.byte	0x04, 0x12
        /*01ee*/ 	.short	(.L_83 - .L_82)
	.align		4
.L_82:
        /*01f0*/ 	.word	index@(fill_f64)
        /*01f4*/ 	.word	0x00000000


	//----- nvinfo : EIATTR_MIN_STACK_SIZE
	.align		4
.L_83:
        /*01f8*/ 	.byte	0x04, 0x12
        /*01fa*/ 	.short	(.L_85 - .L_84)
	.align		4
.L_84:
        /*01fc*/ 	.word	index@(fill_f32)
        /*0200*/ 	.word	0x00000000


	//----- nvinfo : EIATTR_MIN_STACK_SIZE
	.align		4
.L_85:
        /*0204*/ 	.byte	0x04, 0x12
        /*0206*/ 	.short	(.L_87 - .L_86)
	.align		4
.L_86:
        /*0208*/ 	.word	index@(fill_f16)
        /*020c*/ 	.word	0x00000000
.L_87:


//--------------------- .nv.compat                --------------------------
	.section	.nv.compat,"",@"SHT_CUDA_COMPAT_INFO"
	.align	4
        /*0000*/ 	.byte	0x02, 0x09, 0x00, 0x00, 0x02, 0x02, 0x01, 0x00, 0x02, 0x05, 0x05, 0x00, 0x03, 0x07, 0x01, 0x01
        /*0010*/ 	.byte	0x02, 0x03, 0x00, 0x00, 0x02, 0x06, 0x01, 0x00, 0x04, 0x0b, 0x08, 0x00, 0x09, 0x00, 0x00, 0x00
        /*0020*/ 	.byte	0x00, 0x00, 0x00, 0x00


//--------------------- .nv.info.fill_u64         --------------------------
	.section	.nv.info.fill_u64,"",@"SHT_CUDA_INFO"
	.sectionflags	@""
	.align	4


	//----- nvinfo : EIATTR_CUDA_API_VERSION
	.align		4
        /*0000*/ 	.byte	0x04, 0x37
        /*0002*/ 	.short	(.L_89 - .L_88)
.L_88:
        /*0004*/ 	.word	0x00000082


	//----- nvinfo : EIATTR_KPARAM_INFO
	.align		4
.L_89:
        /*0008*/ 	.byte	0x04, 0x17
        /*000a*/ 	.short	(.L_91 - .L_90)
.L_90:
        /*000c*/ 	.word	0x00000000
        /*0010*/ 	.short	0x0002
        /*0012*/ 	.short	0x0010
        /*0014*/ 	.byte	0x00, 0xf0, 0x21, 0x00


	//----- nvinfo : EIATTR_KPARAM_INFO
	.align		4
.L_91:
        /*0018*/ 	.byte	0x04, 0x17
        /*001a*/ 	.short	(.L_93 - .L_92)
.L_92:
        /*001c*/ 	.word	0x00000000
        /*0020*/ 	.short	0x0001
        /*0022*/ 	.short	0x0008
        /*0024*/ 	.byte	0x00, 0xf0, 0x21, 0x00


	//----- nvinfo : EIATTR_KPARAM_INFO
	.align		4
.L_93:
        /*0028*/ 	.byte	0x04, 0x17
        /*002a*/ 	.short	(.L_95 - .L_94)
.L_94:
        /*002c*/ 	.word	0x00000000
        /*0030*/ 	.short	0x0000
        /*0032*/ 	.short	0x0000
        /*0034*/ 	.byte	0x00, 0xf5, 0x21, 0x00


	//----- nvinfo : EIATTR_SPARSE_MMA_MASK
	.align		4
.L_95:
        /*0038*/ 	.byte	0x03, 0x50
        /*003a*/ 	.short	0x0000


	//----- nvinfo : EIATTR_MAXREG_COUNT
	.align		4
        /*003c*/ 	.byte	0x03, 0x1b
        /*003e*/ 	.short	0x00ff


	//----- nvinfo : EIATTR_MERCURY_ISA_VERSION
	.align		4
        /*0040*/ 	.byte	0x03, 0x5f
        /*0042*/ 	.short	0x0101


	//----- nvinfo : EIATTR_VRC_CTA_INIT_COUNT
	.align		4
        /*0044*/ 	.byte	0x02, 0x4a
	.zero		1
	.zero		1


	//----- nvinfo : EIATTR_EXIT_INSTR_OFFSETS
	.align		4
        /*0048*/ 	.byte	0x04, 0x1c
        /*004a*/ 	.short	(.L_97 - .L_96)


	//   ....[0]....
.L_96:
        /*004c*/ 	.word	0x000008a0


	//   ....[1]....
        /*0050*/ 	.word	0x00000bd0


	//   ....[2]....
        /*0054*/ 	.word	0x00000d20


	//   ....[3]....
        /*0058*/ 	.word	0x00000e30


	//   ....[4]....
        /*005c*/ 	.word	0x00000f40


	//----- nvinfo : EIATTR_CRS_STACK_SIZE
	.align		4
.L_97:
        /*0060*/ 	.byte	0x04, 0x1e
        /*0062*/ 	.short	(.L_99 - .L_98)
.L_98:
        /*0064*/ 	.word	0x00000000


	//----- nvinfo : EIATTR_CBANK_PARAM_SIZE
	.align		4
.L_99:
        /*0068*/ 	.byte	0x03, 0x19
        /*006a*/ 	.short	0x0018


	//----- nvinfo : EIATTR_PARAM_CBANK
	.align		4
        /*006c*/ 	.byte	0x04, 0x0a
        /*006e*/ 	.short	(.L_101 - .L_100)
	.align		4
.L_100:
        /*0070*/ 	.word	index@(.nv.constant0.fill_u64)
        /*0074*/ 	.short	0x0380
        /*0076*/ 	.short	0x0018


	//----- nvinfo : EIATTR_SW_WAR
	.align		4
.L_101:
        /*0078*/ 	.byte	0x04, 0x36
        /*007a*/ 	.short	(.L_103 - .L_102)
.L_102:
        /*007c*/ 	.word	0x00000008
.L_103:


//--------------------- .nv.info.fill_u32         --------------------------
	.section	.nv.info.fill_u32,"",@"SHT_CUDA_INFO"
	.sectionflags	@""
	.align	4


	//----- nvinfo : EIATTR_CUDA_API_VERSION
	.align		4
        /*0000*/ 	.byte	0x04, 0x37
        /*0002*/ 	.short	(.L_105 - .L_104)
.L_104:
        /*0004*/ 	.word	0x00000082


	//----- nvinfo : EIATTR_KPARAM_INFO
	.align		4
.L_105:
        /*0008*/ 	.byte	0x04, 0x17
        /*000a*/ 	.short	(.L_107 - .L_106)
.L_106:
        /*000c*/ 	.word	0x00000000
        /*0010*/ 	.short	0x0002
        /*0012*/ 	.short	0x0010
        /*0014*/ 	.byte	0x00, 0xf0, 0x21, 0x00


	//----- nvinfo : EIATTR_KPARAM_INFO
	.align		4
.L_107:
        /*0018*/ 	.byte	0x04, 0x17
        /*001a*/ 	.short	(.L_109 - .L_108)
.L_108:
        /*001c*/ 	.word	0x00000000
        /*0020*/ 	.short	0x0001
        /*0022*/ 	.short	0x0008
        /*0024*/ 	.byte	0x00, 0xf0, 0x11, 0x00


	//----- nvinfo : EIATTR_KPARAM_INFO
	.align		4
.L_109:
        /*0028*/ 	.byte	0x04, 0x17
        /*002a*/ 	.short	(.L_111 - .L_110)
.L_110:
        /*002c*/ 	.word	0x00000000
        /*0030*/ 	.short	0x0000
        /*0032*/ 	.short	0x0000
        /*0034*/ 	.byte	0x00, 0xf5, 0x21, 0x00


	//----- nvinfo : EIATTR_SPARSE_MMA_MASK
	.align		4
.L_111:
        /*0038*/ 	.byte	0x03, 0x50
        /*003a*/ 	.short	0x0000


	//----- nvinfo : EIATTR_MAXREG_COUNT
	.align		4
        /*003c*/ 	.byte	0x03, 0x1b
        /*003e*/ 	.short	0x00ff


	//----- nvinfo : EIATTR_MERCURY_ISA_VERSION
	.align		4
        /*0040*/ 	.byte	0x03, 0x5f
        /*0042*/ 	.short	0x0101


	//----- nvinfo : EIATTR_VRC_CTA_INIT_COUNT
	.align		4
        /*0044*/ 	.byte	0x02, 0x4a
	.zero		1
	.zero		1


	//----- nvinfo : EIATTR_EXIT_INSTR_OFFSETS
	.align		4
        /*0048*/ 	.byte	0x04, 0x1c
        /*004a*/ 	.short	(.L_113 - .L_112)


	//   ....[0]....
.L_112:
        /*004c*/ 	.word	0x00000860


	//   ....[1]....
        /*0050*/ 	.word	0x00000b90


	//   ....[2]....
        /*0054*/ 	.word	0x00000ce0


	//   ....[3]....
        /*0058*/ 	.word	0x00000df0


	//   ....[4]....
        /*005c*/ 	.word	0x00000f00


	//----- nvinfo : EIATTR_CRS_STACK_SIZE
	.align		4
.L_113:
        /*0060*/ 	.byte	0x04, 0x1e
        /*0062*/ 	.short	(.L_115 - .L_114)
.L_114:
        /*0064*/ 	.word	0x00000000


	//----- nvinfo : EIATTR_CBANK_PARAM_SIZE
	.align		4
.L_115:
        /*0068*/ 	.byte	0x03, 0x19
        /*006a*/ 	.short	0x0018


	//----- nvinfo : EIATTR_PARAM_CBANK
	.align		4
        /*006c*/ 	.byte	0x04, 0x0a
        /*006e*/ 	.short	(.L_117 - .L_116)
	.align		4
.L_116:
        /*0070*/ 	.word	index@(.nv.constant0.fill_u32)
        /*0074*/ 	.short	0x0380
        /*0076*/ 	.short	0x0018


	//----- nvinfo : EIATTR_SW_WAR
	.align		4
.L_117:
        /*0078*/ 	.byte	0x04, 0x36
        /*007a*/ 	.short	(.L_119 - .L_118)
.L_118:
        /*007c*/ 	.word	0x00000008
.L_119:


//--------------------- .nv.info.fill_u16         --------------------------
	.section	.nv.info.fill_u16,"",@"SHT_CUDA_INFO"
	.sectionflags	@""
	.align	4


	//----- nvinfo : EIATTR_CUDA_API_VERSION
	.align		4
        /*0000*/ 	.byte	0x04, 0x37
        /*0002*/ 	.short	(.L_121 - .L_120)
.L_120:
        /*0004*/ 	.word	0x00000082


	//----- nvinfo : EIATTR_KPARAM_INFO
	.align		4
.L_121:
        /*0008*/ 	.byte	0x04, 0x17
        /*000a*/ 	.short	(.L_123 - .L_122)
.L_122:
        /*000c*/ 	.word	0x00000000
        /*0010*/ 	.short	0x0002
        /*0012*/ 	.short	0x0010
        /*0014*/ 	.byte	0x00, 0xf0, 0x21, 0x00


	//----- nvinfo : EIATTR_KPARAM_INFO
	.align		4
.L_123:
        /*0018*/ 	.byte	0x04, 0x17
        /*001a*/ 	.short	(.L_125 - .L_124)
.L_124:
        /*001c*/ 	.word	0x00000000
        /*0020*/ 	.short	0x0001
        /*0022*/ 	.short	0x0008
        /*0024*/ 	.byte	0x00, 0xf0, 0x09, 0x00


	//----- nvinfo : EIATTR_KPARAM_INFO
	.align		4
.L_125:
        /*0028*/ 	.byte	0x04, 0x17
        /*002a*/ 	.short	(.L_127 - .L_126)
.L_126:
        /*002c*/ 	.word	0x00000000
        /*0030*/ 	.short	0x0000
        /*0032*/ 	.short	0x0000
        /*0034*/ 	.byte	0x00, 0xf5, 0x21, 0x00


	//----- nvinfo : EIATTR_SPARSE_MMA_MASK
	.align		4
.L_127:
        /*0038*/ 	.byte	0x03, 0x50
        /*003a*/ 	.short	0x0000


	//----- nvinfo : EIATTR_MAXREG_COUNT
	.align		4
        /*003c*/ 	.byte	0x03, 0x1b
        /*003e*/ 	.short	0x00ff


	//----- nvinfo : EIATTR_MERCURY_ISA_VERSION
	.align		4
        /*0040*/ 	.byte	0x03, 0x5f
        /*0042*/ 	.short	0x0101


	//----- nvinfo : EIATTR_VRC_CTA_INIT_COUNT
	.align		4
        /*0044*/ 	.byte	0x02, 0x4a
	.zero		1
	.zero		1


	//----- nvinfo : EIATTR_EXIT_INSTR_OFFSETS
	.align		4
        /*0048*/ 	.byte	0x04, 0x1c
        /*004a*/ 	.short	(.L_129 - .L_128)


	//   ....[0]....
.L_128:
        /*004c*/ 	.word	0x00000820


	//   ....[1]....
        /*0050*/ 	.word	0x00000b50


	//   ....[2]....
        /*0054*/ 	.word	0x00000ca0


	//   ....[3]....
        /*0058*/ 	.word	0x00000db0


	//   ....[4]....
        /*005c*/ 	.word	0x00000ec0


	//----- nvinfo : EIATTR_CRS_STACK_SIZE
	.align		4
.L_129:
        /*0060*/ 	.byte	0x04, 0x1e
        /*0062*/ 	.short	(.L_131 - .L_130)
.L_130:
        /*0064*/ 	.word	0x00000000


	//----- nvinfo : EIATTR_CBANK_PARAM_SIZE
	.align		4
.L_131:
        /*0068*/ 	.byte	0x03, 0x19
        /*006a*/ 	.short	0x0018


	//----- nvinfo : EIATTR_PARAM_CBANK
	.align		4
        /*006c*/ 	.byte	0x04, 0x0a
        /*006e*/ 	.short	(.L_133 - .L_132)
	.align		4
.L_132:
        /*0070*/ 	.word	index@(.nv.constant0.fill_u16)
        /*0074*/ 	.short	0x0380
        /*0076*/ 	.short	0x0018


	//----- nvinfo : EIATTR_SW_WAR
	.align		4
.L_133:
        /*0078*/ 	.byte	0x04, 0x36
        /*007a*/ 	.short	(.L_135 - .L_134)
.L_134:
        /*007c*/ 	.word	0x00000008
.L_135:


//--------------------- .nv.info.fill_u8          --------------------------
	.section	.nv.info.fill_u8,"",@"SHT_CUDA_INFO"
	.sectionflags	@""
	.align	4


	//----- nvinfo : EIATTR_CUDA_API_VERSION
	.align		4
        /*0000*/ 	.byte	0x04, 0x37
        /*0002*/ 	.short	(.L_137 - .L_136)
.L_136:
        /*0004*/ 	.word	0x00000082


	//----- nvinfo : EIATTR_KPARAM_INFO
	.align		4
.L_137:
        /*0008*/ 	.byte	0x04, 0x17
        /*000a*/ 	.short	(.L_139 - .L_138)
.L_138:
        /*000c*/ 	.word	0x00000000
        /*0010*/ 	.short	0x0002
        /*0012*/ 	.short	0x0010
        /*0014*/ 	.byte	0x00, 0xf0, 0x21, 0x00


	//----- nvinfo : EIATTR_KPARAM_INFO
	.align		4
.L_139:
        /*0018*/ 	.byte	0x04, 0x17
        /*001a*/ 	.short	(.L_141 - .L_140)
.L_140:
        /*001c*/ 	.word	0x00000000
        /*0020*/ 	.short	0x0001
        /*0022*/ 	.short	0x0008
        /*0024*/ 	.byte	0x00, 0xf0, 0x05, 0x00


	//----- nvinfo : EIATTR_KPARAM_INFO
	.align		4
.L_141:
        /*0028*/ 	.byte	0x04, 0x17
        /*002a*/ 	.short	(.L_143 - .L_142)
.L_142:
        /*002c*/ 	.word	0x00000000
        /*0030*/ 	.short	0x0000
        /*0032*/ 	.short	0x0000
        /*0034*/ 	.byte	0x00, 0xf5, 0x21, 0x00


	//----- nvinfo : EIATTR_SPARSE_MMA_MASK
	.align		4
.L_143:
        /*0038*/ 	.byte	0x03, 0x50
        /*003a*/ 	.short	0x0000


	//----- nvinfo : EIATTR_MAXREG_COUNT
	.align		4
        /*003c*/ 	.byte	0x03, 0x1b
        /*003e*/ 	.short	0x00ff


	//----- nvinfo : EIATTR_MERCURY_ISA_VERSION
	.align		4
        /*0040*/ 	.byte	0x03, 0x5f
        /*0042*/ 	.short	0x0101


	//----- nvinfo : EIATTR_VRC_CTA_INIT_COUNT
	.align		4
        /*0044*/ 	.byte	0x02, 0x4a
	.zero		1
	.zero		1


	//----- nvinfo : EIATTR_EXIT_INSTR_OFFSETS
	.align		4
        /*0048*/ 	.byte	0x04, 0x1c
        /*004a*/ 	.short	(.L_145 - .L_144)


	//   ....[0]....
.L_144:
        /*004c*/ 	.word	0x00000760


	//   ....[1]....
        /*0050*/ 	.word	0x00000a20


	//   ....[2]....
        /*0054*/ 	.word	0x00000b60


	//   ....[3]....
        /*0058*/ 	.word	0x00000c60


	//   ....[4]....
        /*005c*/ 	.word	0x00000d60


	//----- nvinfo : EIATTR_CRS_STACK_SIZE
	.align		4
.L_145:
        /*0060*/ 	.byte	0x04, 0x1e
        /*0062*/ 	.short	(.L_147 - .L_146)
.L_146:
        /*0064*/ 	.word	0x00000000


	//----- nvinfo : EIATTR_CBANK_PARAM_SIZE
	.align		4
.L_147:
        /*0068*/ 	.byte	0x03, 0x19
        /*006a*/ 	.short	0x0018


	//----- nvinfo : EIATTR_PARAM_CBANK
	.align		4
        /*006c*/ 	.byte	0x04, 0x0a
        /*006e*/ 	.short	(.L_149 - .L_148)
	.align		4
.L_148:
        /*0070*/ 	.word	index@(.nv.constant0.fill_u8)
        /*0074*/ 	.short	0x0380
        /*0076*/ 	.short	0x0018


	//----- nvinfo : EIATTR_SW_WAR
	.align		4
.L_149:
        /*0078*/ 	.byte	0x04, 0x36
        /*007a*/ 	.short	(.L_151 - .L_150)
.L_150:
        /*007c*/ 	.word	0x00000008
.L_151:


//--------------------- .nv.info.fill_i64         --------------------------
	.section	.nv.info.fill_i64,"",@"SHT_CUDA_INFO"
	.sectionflags	@""
	.align	4


	//----- nvinfo : EIATTR_CUDA_API_VERSION
	.align		4
        /*0000*/ 	.byte	0x04, 0x37
        /*0002*/ 	.short	(.L_153 - .L_152)
.L_152:
        /*0004*/ 	.word	0x00000082


	//----- nvinfo : EIATTR_KPARAM_INFO
	.align		4
.L_153:
        /*0008*/ 	.byte	0x04, 0x17
        /*000a*/ 	.short	(.L_155 - .L_154)
.L_154:
        /*000c*/ 	.word	0x00000000
        /*0010*/ 	.short	0x0002
        /*0012*/ 	.short	0x0010
        /*0014*/ 	.byte	0x00, 0xf0, 0x21, 0x00


	//----- nvinfo : EIATTR_KPARAM_INFO
	.align		4
.L_155:
        /*0018*/ 	.byte	0x04, 0x17
        /*001a*/ 	.short	(.L_157 - .L_156)
.L_156:
        /*001c*/ 	.word	0x00000000
        /*0020*/ 	.short	0x0001
        /*0022*/ 	.short	0x0008
        /*0024*/ 	.byte	0x00, 0xf0, 0x21, 0x00


	//----- nvinfo : EIATTR_KPARAM_INFO
	.align		4
.L_157:
        /*0028*/ 	.byte	0x04, 0x17
        /*002a*/ 	.short	(.L_159 - .L_158)
.L_158:
        /*002c*/ 	.word	0x00000000
        /*0030*/ 	.short	0x0000
        /*0032*/ 	.short	0x0000
        /*0034*/ 	.byte	0x00, 0xf5, 0x21, 0x00


	//----- nvinfo : EIATTR_SPARSE_MMA_MASK
	.align		4
.L_159:
        /*0038*/ 	.byte	0x03, 0x50
        /*003a*/ 	.short	0x0000


	//----- nvinfo : EIATTR_MAXREG_COUNT
	.align		4
        /*003c*/ 	.byte	0x03, 0x1b
        /*003e*/ 	.short	0x00ff


	//----- nvinfo : EIATTR_MERCURY_ISA_VERSION
	.align		4
        /*0040*/ 	.byte	0x03, 0x5f
        /*0042*/ 	.short	0x0101


	//----- nvinfo : EIATTR_VRC_CTA_INIT_COUNT
	.align		4
        /*0044*/ 	.byte	0x02, 0x4a
	.zero		1
	.zero		1


	//----- nvinfo : EIATTR_EXIT_INSTR_OFFSETS
	.align		4
        /*0048*/ 	.byte	0x04, 0x1c
        /*004a*/ 	.short	(.L_161 - .L_160)


	//   ....[0]....
.L_160:
        /*004c*/ 	.word	0x000008a0


	//   ....[1]....
        /*0050*/ 	.word	0x00000bd0


	//   ....[2]....
        /*0054*/ 	.word	0x00000d20


	//   ....[3]....
        /*0058*/ 	.word	0x00000e30


	//   ....[4]....
        /*005c*/ 	.word	0x00000f40


	//----- nvinfo : EIATTR_CRS_STACK_SIZE
	.align		4
.L_161:
        /*0060*/ 	.byte	0x04, 0x1e
        /*0062*/ 	.short	(.L_163 - .L_162)
.L_162:
        /*0064*/ 	.word	0x00000000


	//----- nvinfo : EIATTR_CBANK_PARAM_SIZE
	.align		4
.L_163:
        /*0068*/ 	.byte	0x03, 0x19
        /*006a*/ 	.short	0x0018


	//----- nvinfo : EIATTR_PARAM_CBANK
	.align		4
        /*006c*/ 	.byte	0x04, 0x0a
        /*006e*/ 	.short	(.L_165 - .L_164)
	.align		4
.L_164:
        /*0070*/ 	.word	index@(.nv.constant0.fill_i64)
        /*0074*/ 	.short	0x0380
        /*0076*/ 	.short	0x0018


	//----- nvinfo : EIATTR_SW_WAR
	.align		4
.L_165:
        /*0078*/ 	.byte	0x04, 0x36
        /*007a*/ 	.short	(.L_167 - .L_166)
.L_166:
        /*007c*/ 	.word	0x00000008
.L_167:


//--------------------- .nv.info.fill_i32         --------------------------
	.section	.nv.info.fill_i32,"",@"SHT_CUDA_INFO"
	.sectionflags	@""
	.align	4


	//----- nvinfo : EIATTR_CUDA_API_VERSION
	.align		4
        /*0000*/ 	.byte	0x04, 0x37
        /*0002*/ 	.short	(.L_169 - .L_168)
.L_168:
        /*0004*/ 	.word	0x00000082


	//----- nvinfo : EIATTR_KPARAM_INFO
	.align		4
.L_169:
        /*0008*/ 	.byte	0x04, 0x17
        /*000a*/ 	.short	(.L_171 - .L_170)
.L_170:
        /*000c*/ 	.word	0x00000000
        /*0010*/ 	.short	0x0002
        /*0012*/ 	.short	0x0010
        /*0014*/ 	.byte	0x00, 0xf0, 0x21, 0x00


	//----- nvinfo : EIATTR_KPARAM_INFO
	.align		4
.L_171:
        /*0018*/ 	.byte	0x04, 0x17
        /*001a*/ 	.short	(.L_173 - .L_172)
.L_172:
        /*001c*/ 	.word	0x00000000
        /*0020*/ 	.short	0x0001
        /*0022*/ 	.short	0x0008
        /*0024*/ 	.byte	0x00, 0xf0, 0x11, 0x00


	//----- nvinfo : EIATTR_KPARAM_INFO
	.align		4
.L_173:
        /*0028*/ 	.byte	0x04, 0x17
        /*002a*/ 	.short	(.L_175 - .L_174)
.L_174:
        /*002c*/ 	.word	0x00000000
        /*0030*/ 	.short	0x0000
        /*0032*/ 	.short	0x0000
        /*0034*/ 	.byte	0x00, 0xf5, 0x21, 0x00


	//----- nvinfo : EIATTR_SPARSE_MMA_MASK
	.align		4
.L_175:
        /*0038*/ 	.byte	0x03, 0x50
        /*003a*/ 	.short	0x0000


	//----- nvinfo : EIATTR_MAXREG_COUNT
	.align		4
        /*003c*/ 	.byte	0x03, 0x1b
        /*003e*/ 	.short	0x00ff


	//----- nvinfo : EIATTR_MERCURY_ISA_VERSION
	.align		4
        /*0040*/ 	.byte	0x03, 0x5f
        /*0042*/ 	.short	0x0101


	//----- nvinfo : EIATTR_VRC_CTA_INIT_COUNT
	.align		4
        /*0044*/ 	.byte	0x02, 0x4a
	.zero		1
	.zero		1


	//----- nvinfo : EIATTR_EXIT_INSTR_OFFSETS
	.align		4
        /*0048*/ 	.byte	0x04, 0x1c
        /*004a*/ 	.short	(.L_177 - .L_176)


	//   ....[0]....
.L_176:
        /*004c*/ 	.word	0x00000860


	//   ....[1]....
        /*0050*/ 	.word	0x00000b90


	//   ....[2]....
        /*0054*/ 	.word	0x00000ce0


	//   ....[3]....
        /*0058*/ 	.word	0x00000df0


	//   ....[4]....
        /*005c*/ 	.word	0x00000f00


	//----- nvinfo : EIATTR_CRS_STACK_SIZE
	.align		4
.L_177:
        /*0060*/ 	.byte	0x04, 0x1e
        /*0062*/ 	.short	(.L_179 - .L_178)
.L_178:
        /*0064*/ 	.word	0x00000000


	//----- nvinfo : EIATTR_CBANK_PARAM_SIZE
	.align		4
.L_179:
        /*0068*/ 	.byte	0x03, 0x19
        /*006a*/ 	.short	0x0018


	//----- nvinfo : EIATTR_PARAM_CBANK
	.align		4
        /*006c*/ 	.byte	0x04, 0x0a
        /*006e*/ 	.short	(.L_181 - .L_180)
	.align		4
.L_180:
        /*0070*/ 	.word	index@(.nv.constant0.fill_i32)
        /*0074*/ 	.short	0x0380
        /*0076*/ 	.short	0x0018


	//----- nvinfo : EIATTR_SW_WAR
	.align		4
.L_181:
        /*0078*/ 	.byte	0x04, 0x36
        /*007a*/ 	.short	(.L_183 - .L_182)
.L_182:
        /*007c*/ 	.word	0x00000008
.L_183:


//--------------------- .nv.info.fill_i16         --------------------------
	.section	.nv.info.fill_i16,"",@"SHT_CUDA_INFO"
	.sectionflags	@""
	.align	4


	//----- nvinfo : EIATTR_CUDA_API_VERSION
	.align		4
        /*0000*/ 	.byte	0x04, 0x37
        /*0002*/ 	.short	(.L_185 - .L_184)
.L_184:
        /*0004*/ 	.word	0x00000082


	//----- nvinfo : EIATTR_KPARAM_INFO
	.align		4
.L_185:
        /*0008*/ 	.byte	0x04, 0x17
        /*000a*/ 	.short	(.L_187 - .L_186)
.L_186:
        /*000c*/ 	.word	0x00000000
        /*0010*/ 	.short	0x0002
        /*0012*/ 	.short	0x0010
        /*0014*/ 	.byte	0x00, 0xf0, 0x21, 0x00


	//----- nvinfo : EIATTR_KPARAM_INFO
	.align		4
.L_187:
        /*0018*/ 	.byte	0x04, 0x17
        /*001a*/ 	.short	(.L_189 - .L_188)
.L_188:
        /*001c*/ 	.word	0x00000000
        /*0020*/ 	.short	0x0001
        /*0022*/ 	.short	0x0008
        /*0024*/ 	.byte	0x00, 0xf0, 0x09, 0x00


	//----- nvinfo : EIATTR_KPARAM_INFO
	.align		4
.L_189:
        /*0028*/ 	.byte	0x04, 0x17
        /*002a*/ 	.short	(.L_191 - .L_190)
.L_190:
        /*002c*/ 	.word	0x00000000
        /*0030*/ 	.short	0x0000
        /*0032*/ 	.short	0x0000
        /*0034*/ 	.byte	0x00, 0xf5, 0x21, 0x00


	//----- nvinfo : EIATTR_SPARSE_MMA_MASK
	.align		4
.L_191:
        /*0038*/ 	.byte	0x03, 0x50
        /*003a*/ 	.short	0x0000


	//----- nvinfo : EIATTR_MAXREG_COUNT
	.align		4
        /*003c*/ 	.byte	0x03, 0x1b
        /*003e*/ 	.short	0x00ff


	//----- nvinfo : EIATTR_MERCURY_ISA_VERSION
	.align		4
        /*0040*/ 	.byte	0x03, 0x5f
        /*0042*/ 	.short	0x0101


	//----- nvinfo : EIATTR_VRC_CTA_INIT_COUNT
	.align		4
        /*0044*/ 	.byte	0x02, 0x4a
	.zero		1
	.zero		1


	//----- nvinfo : EIATTR_EXIT_INSTR_OFFSETS
	.align		4
        /*0048*/ 	.byte	0x04, 0x1c
        /*004a*/ 	.short	(.L_193 - .L_192)


	//   ....[0]....
.L_192:
        /*004c*/ 	.word	0x00000820


	//   ....[1]....
        /*0050*/ 	.word	0x00000b50


	//   ....[2]....
        /*0054*/ 	.word	0x00000ca0


	//   ....[3]....
        /*0058*/ 	.word	0x00000db0


	//   ....[4]....
        /*005c*/ 	.word	0x00000ec0


	//----- nvinfo : EIATTR_CRS_STACK_SIZE
	.align		4
.L_193:
        /*0060*/ 	.byte	0x04, 0x1e
        /*0062*/ 	.short	(.L_195 - .L_194)
.L_194:
        /*0064*/ 	.word	0x00000000


	//----- nvinfo : EIATTR_CBANK_PARAM_SIZE
	.align		4
.L_195:
        /*0068*/ 	.byte	0x03, 0x19
        /*006a*/ 	.short	0x0018


	//----- nvinfo : EIATTR_PARAM_CBANK
	.align		4
        /*006c*/ 	.byte	0x04, 0x0a
        /*006e*/ 	.short	(.L_197 - .L_196)
	.align		4
.L_196:
        /*0070*/ 	.word	index@(.nv.constant0.fill_i16)
        /*0074*/ 	.short	0x0380
        /*0076*/ 	.short	0x0018


	//----- nvinfo : EIATTR_SW_WAR
	.align		4
.L_197:
        /*0078*/ 	.byte	0x04, 0x36
        /*007a*/ 	.short	(.L_199 - .L_198)
.L_198:
        /*007c*/ 	.word	0x00000008
.L_199:


//--------------------- .nv.info.fill_i8          --------------------------
	.section	.nv.info.fill_i8,"",@"SHT_CUDA_INFO"
	.sectionflags	@""
	.align	4


	//----- nvinfo : EIATTR_CUDA_API_VERSION
	.align		4
        /*0000*/ 	.byte	0x04, 0x37
        /*0002*/ 	.short	(.L_201 - .L_200)
.L_200:
        /*0004*/ 	.word	0x00000082


	//----- nvinfo : EIATTR_KPARAM_INFO
	.align		4
.L_201:
        /*0008*/ 	.byte	0x04, 0x17
        /*000a*/ 	.short	(.L_203 - .L_202)
.L_202:
        /*000c*/ 	.word	0x00000000
        /*0010*/ 	.short	0x0002
        /*0012*/ 	.short	0x0010
        /*0014*/ 	.byte	0x00, 0xf0, 0x21, 0x00


	//----- nvinfo : EIATTR_KPARAM_INFO
	.align		4
.L_203:
        /*0018*/ 	.byte	0x04, 0x17
        /*001a*/ 	.short	(.L_205 - .L_204)
.L_204:
        /*001c*/ 	.word	0x00000000
        /*0020*/ 	.short	0x0001
        /*0022*/ 	.short	0x0008
        /*0024*/ 	.byte	0x00, 0xf0, 0x05, 0x00


	//----- nvinfo : EIATTR_KPARAM_INFO
	.align		4
.L_205:
        /*0028*/ 	.byte	0x04, 0x17
        /*002a*/ 	.short	(.L_207 - .L_206)
.L_206:
        /*002c*/ 	.word	0x00000000
        /*0030*/ 	.short	0x0000
        /*0032*/ 	.short	0x0000
        /*0034*/ 	.byte	0x00, 0xf5, 0x21, 0x00


	//----- nvinfo : EIATTR_SPARSE_MMA_MASK
	.align		4
.L_207:
        /*0038*/ 	.byte	0x03, 0x50
        /*003a*/ 	.short	0x0000


	//----- nvinfo : EIATTR_MAXREG_COUNT
	.align		4
        /*003c*/ 	.byte	0x03, 0x1b
        /*003e*/ 	.short	0x00ff


	//----- nvinfo : EIATTR_MERCURY_ISA_VERSION
	.align		4
        /*0040*/ 	.byte	0x03, 0x5f
        /*0042*/ 	.short	0x0101


	//----- nvinfo : EIATTR_VRC_CTA_INIT_COUNT
	.align		4
        /*0044*/ 	.byte	0x02, 0x4a
	.zero		1
	.zero		1


	//----- nvinfo : EIATTR_EXIT_INSTR_OFFSETS
	.align		4
        /*0048*/ 	.byte	0x04, 0x1c
        /*004a*/ 	.short	(.L_209 - .L_208)


	//   ....[0]....
.L_208:
        /*004c*/ 	.word	0x00000780


	//   ....[1]....
        /*0050*/ 	.word	0x00000a40


	//   ....[2]....
        /*0054*/ 	.word	0x00000b80


	//   ....[3]....
        /*0058*/ 	.word	0x00000c80


	//   ....[4]....
        /*005c*/ 	.word	0x00000d80


	//----- nvinfo : EIATTR_CRS_STACK_SIZE
	.align		4
.L_209:
        /*0060*/ 	.byte	0x04, 0x1e
        /*0062*/ 	.short	(.L_211 - .L_210)
.L_210:
        /*0064*/ 	.word	0x00000000


	//----- nvinfo : EIATTR_CBANK_PARAM_SIZE
	.align		4
.L_211:
        /*0068*/ 	.byte	0x03, 0x19
        /*006a*/ 	.short	0x0018


	//----- nvinfo : EIATTR_PARAM_CBANK
	.align		4
        /*006c*/ 	.byte	0x04, 0x0a
        /*006e*/ 	.short	(.L_213 - .L_212)
	.align		4
.L_212:
        /*0070*/ 	.word	index@(.nv.constant0.fill_i8)
        /*0074*/ 	.short	0x0380
        /*0076*/ 	.short	0x0018


	//----- nvinfo : EIATTR_SW_WAR
	.align		4
.L_213:
        /*0078*/ 	.byte	0x04, 0x36
        /*007a*/ 	.short	(.L_215 - .L_214)
.L_214:
        /*007c*/ 	.word	0x00000008
.L_215:


//--------------------- .nv.info.fill_f64         --------------------------
	.section	.nv.info.fill_f64,"",@"SHT_CUDA_INFO"
	.sectionflags	@""
	.align	4


	//----- nvinfo : EIATTR_CUDA_API_VERSION
	.align		4
        /*0000*/ 	.byte	0x04, 0x37
        /*0002*/ 	.short	(.L_217 - .L_216)
.L_216:
        /*0004*/ 	.word	0x00000082


	//----- nvinfo : EIATTR_KPARAM_INFO
	.align		4
.L_217:
        /*0008*/ 	.byte	0x04, 0x17
        /*000a*/ 	.short	(.L_219 - .L_218)
.L_218:
        /*000c*/ 	.word	0x00000000
        /*0010*/ 	.short	0x0002
        /*0012*/ 	.short	0x0010
        /*0014*/ 	.byte	0x00, 0xf0, 0x21, 0x00


	//----- nvinfo : EIATTR_KPARAM_INFO
	.align		4
.L_219:
        /*0018*/ 	.byte	0x04, 0x17
        /*001a*/ 	.short	(.L_221 - .L_220)
.L_220:
        /*001c*/ 	.word	0x00000000
        /*0020*/ 	.short	0x0001
        /*0022*/ 	.short	0x0008
        /*0024*/ 	.byte	0x00, 0xf0, 0x21, 0x00


	//----- nvinfo : EIATTR_KPARAM_INFO
	.align		4
.L_221:
        /*0028*/ 	.byte	0x04, 0x17
        /*002a*/ 	.short	(.L_223 - .L_222)
.L_222:
        /*002c*/ 	.word	0x00000000
        /*0030*/ 	.short	0x0000
        /*0032*/ 	.short	0x0000
        /*0034*/ 	.byte	0x00, 0xf5, 0x21, 0x00


	//----- nvinfo : EIATTR_SPARSE_MMA_MASK
	.align		4
.L_223:
        /*0038*/ 	.byte	0x03, 0x50
        /*003a*/ 	.short	0x0000


	//----- nvinfo : EIATTR_MAXREG_COUNT
	.align		4
        /*003c*/ 	.byte	0x03, 0x1b
        /*003e*/ 	.short	0x00ff


	//----- nvinfo : EIATTR_MERCURY_ISA_VERSION
	.align		4
        /*0040*/ 	.byte	0x03, 0x5f
        /*0042*/ 	.short	0x0101


	//----- nvinfo : EIATTR_VRC_CTA_INIT_COUNT
	.align		4
        /*0044*/ 	.byte	0x02, 0x4a
	.zero		1
	.zero		1


	//----- nvinfo : EIATTR_EXIT_INSTR_OFFSETS
	.align		4
        /*0048*/ 	.byte	0x04, 0x1c
        /*004a*/ 	.short	(.L_225 - .L_224)


	//   ....[0]....
.L_224:
        /*004c*/ 	.word	0x000008a0


	//   ....[1]....
        /*0050*/ 	.word	0x00000bd0


	//   ....[2]....
        /*0054*/ 	.word	0x00000d20


	//   ....[3]....
        /*0058*/ 	.word	0x00000e30


	//   ....[4]....
        /*005c*/ 	.word	0x00000f40


	//----- nvinfo : EIATTR_CRS_STACK_SIZE
	.align		4
.L_225:
        /*0060*/ 	.byte	0x04, 0x1e
        /*0062*/ 	.short	(.L_227 - .L_226)
.L_226:
        /*0064*/ 	.word	0x00000000


	//----- nvinfo : EIATTR_CBANK_PARAM_SIZE
	.align		4
.L_227:
        /*0068*/ 	.byte	0x03, 0x19
        /*006a*/ 	.short	0x0018


	//----- nvinfo : EIATTR_PARAM_CBANK
	.align		4
        /*006c*/ 	.byte	0x04, 0x0a
        /*006e*/ 	.short	(.L_229 - .L_228)
	.align		4
.L_228:
        /*0070*/ 	.word	index@(.nv.constant0.fill_f64)
        /*0074*/ 	.short	0x0380
        /*0076*/ 	.short	0x0018


	//----- nvinfo : EIATTR_SW_WAR
	.align		4
.L_229:
        /*0078*/ 	.byte	0x04, 0x36
        /*007a*/ 	.short	(.L_231 - .L_230)
.L_230:
        /*007c*/ 	.word	0x00000008
.L_231:


//--------------------- .nv.info.fill_f32         --------------------------
	.section	.nv.info.fill_f32,"",@"SHT_CUDA_INFO"
	.sectionflags	@""
	.align	4


	//----- nvinfo : EIATTR_CUDA_API_VERSION
	.align		4
        /*0000*/ 	.byte	0x04, 0x37
        /*0002*/ 	.short	(.L_233 - .L_232)
.L_232:
        /*0004*/ 	.word	0x00000082


	//----- nvinfo : EIATTR_KPARAM_INFO
	.align		4
.L_233:
        /*0008*/ 	.byte	0x04, 0x17
        /*000a*/ 	.short	(.L_235 - .L_234)
.L_234:
        /*000c*/ 	.word	0x00000000
        /*0010*/ 	.short	0x0002
        /*0012*/ 	.short	0x0010
        /*0014*/ 	.byte	0x00, 0xf0, 0x21, 0x00


	//----- nvinfo : EIATTR_KPARAM_INFO
	.align		4
.L_235:
        /*0018*/ 	.byte	0x04, 0x17
        /*001a*/ 	.short	(.L_237 - .L_236)
.L_236:
        /*001c*/ 	.word	0x00000000
        /*0020*/ 	.short	0x0001
        /*0022*/ 	.short	0x0008
        /*0024*/ 	.byte	0x00, 0xf0, 0x11, 0x00


	//----- nvinfo : EIATTR_KPARAM_INFO
	.align		4
.L_237:
        /*0028*/ 	.byte	0x04, 0x17
        /*002a*/ 	.short	(.L_239 - .L_238)
.L_238:
        /*002c*/ 	.word	0x00000000
        /*0030*/ 	.short	0x0000
        /*0032*/ 	.short	0x0000
        /*0034*/ 	.byte	0x00, 0xf5, 0x21, 0x00


	//----- nvinfo : EIATTR_SPARSE_MMA_MASK
	.align		4
.L_239:
        /*0038*/ 	.byte	0x03, 0x50
        /*003a*/ 	.short	0x0000


	//----- nvinfo : EIATTR_MAXREG_COUNT
	.align		4
        /*003c*/ 	.byte	0x03, 0x1b
        /*003e*/ 	.short	0x00ff


	//----- nvinfo : EIATTR_MERCURY_ISA_VERSION
	.align		4
        /*0040*/ 	.byte	0x03, 0x5f
        /*0042*/ 	.short	0x0101


	//----- nvinfo : EIATTR_VRC_CTA_INIT_COUNT
	.align		4
        /*0044*/ 	.byte	0x02, 0x4a
	.zero		1
	.zero		1


	//----- nvinfo : EIATTR_EXIT_INSTR_OFFSETS
	.align		4
        /*0048*/ 	.byte	0x04, 0x1c
        /*004a*/ 	.short	(.L_241 - .L_240)


	//   ....[0]....
.L_240:
        /*004c*/ 	.word	0x00000860


	//   ....[1]....
        /*0050*/ 	.word	0x00000b90


	//   ....[2]....
        /*0054*/ 	.word	0x00000ce0


	//   ....[3]....
        /*0058*/ 	.word	0x00000df0


	//   ....[4]....
        /*005c*/ 	.word	0x00000f00


	//----- nvinfo : EIATTR_CRS_STACK_SIZE
	.align		4
.L_241:
        /*0060*/ 	.byte	0x04, 0x1e
        /*0062*/ 	.short	(.L_243 - .L_242)
.L_242:
        /*0064*/ 	.word	0x00000000


	//----- nvinfo : EIATTR_CBANK_PARAM_SIZE
	.align		4
.L_243:
        /*0068*/ 	.byte	0x03, 0x19
        /*006a*/ 	.short	0x0018


	//----- nvinfo : EIATTR_PARAM_CBANK
	.align		4
        /*006c*/ 	.byte	0x04, 0x0a
        /*006e*/ 	.short	(.L_245 - .L_244)
	.align		4
.L_244:
        /*0070*/ 	.word	index@(.nv.constant0.fill_f32)
        /*0074*/ 	.short	0x0380
        /*0076*/ 	.short	0x0018


	//----- nvinfo : EIATTR_SW_WAR
	.align		4
.L_245:
        /*0078*/ 	.byte	0x04, 0x36
        /*007a*/ 	.short	(.L_247 - .L_246)
.L_246:
        /*007c*/ 	.word	0x00000008
.L_247:


//--------------------- .nv.info.fill_f16         --------------------------
	.section	.nv.info.fill_f16,"",@"SHT_CUDA_INFO"
	.sectionflags	@""
	.align	4


	//----- nvinfo : EIATTR_CUDA_API_VERSION
	.align		4
        /*0000*/ 	.byte	0x04, 0x37
        /*0002*/ 	.short	(.L_249 - .L_248)
.L_248:
        /*0004*/ 	.word	0x00000082


	//----- nvinfo : EIATTR_KPARAM_INFO
	.align		4
.L_249:
        /*0008*/ 	.byte	0x04, 0x17
        /*000a*/ 	.short	(.L_251 - .L_250)
.L_250:
        /*000c*/ 	.word	0x00000000
        /*0010*/ 	.short	0x0002
        /*0012*/ 	.short	0x0010
        /*0014*/ 	.byte	0x00, 0xf0, 0x21, 0x00


	//----- nvinfo : EIATTR_KPARAM_INFO
	.align		4
.L_251:
        /*0018*/ 	.byte	0x04, 0x17
        /*001a*/ 	.short	(.L_253 - .L_252)
.L_252:
        /*001c*/ 	.word	0x00000000
        /*0020*/ 	.short	0x0001
        /*0022*/ 	.short	0x0008
        /*0024*/ 	.byte	0x00, 0xf0, 0x09, 0x00


	//----- nvinfo : EIATTR_KPARAM_INFO
	.align		4
.L_253:
        /*0028*/ 	.byte	0x04, 0x17
        /*002a*/ 	.short	(.L_255 - .L_254)
.L_254:
        /*002c*/ 	.word	0x00000000
        /*0030*/ 	.short	0x0000
        /*0032*/ 	.short	0x0000
        /*0034*/ 	.byte	0x00, 0xf5, 0x21, 0x00


	//----- nvinfo : EIATTR_SPARSE_MMA_MASK
	.align		4
.L_255:
        /*0038*/ 	.byte	0x03, 0x50
        /*003a*/ 	.short	0x0000


	//----- nvinfo : EIATTR_MAXREG_COUNT
	.align		4
        /*003c*/ 	.byte	0x03, 0x1b
        /*003e*/ 	.short	0x00ff


	//----- nvinfo : EIATTR_MERCURY_ISA_VERSION
	.align		4
        /*0040*/ 	.byte	0x03, 0x5f
        /*0042*/ 	.short	0x0101


	//----- nvinfo : EIATTR_VRC_CTA_INIT_COUNT
	.align		4
        /*0044*/ 	.byte	0x02, 0x4a
	.zero		1
	.zero		1


	//----- nvinfo : EIATTR_EXIT_INSTR_OFFSETS
	.align		4
        /*0048*/ 	.byte	0x04, 0x1c
        /*004a*/ 	.short	(.L_257 - .L_256)


	//   ....[0]....
.L_256:
        /*004c*/ 	.word	0x00000760


	//   ....[1]....
        /*0050*/ 	.word	0x00000aa0


	//   ....[2]....
        /*0054*/ 	.word	0x00000bf0


	//   ....[3]....
        /*0058*/ 	.word	0x00000d10


	//   ....[4]....
        /*005c*/ 	.word	0x00000e00


	//----- nvinfo : EIATTR_CRS_STACK_SIZE
	.align		4
.L_257:
        /*0060*/ 	.byte	0x04, 0x1e
        /*0062*/ 	.short	(.L_259 - .L_258)
.L_258:
        /*0064*/ 	.word	0x00000000


	//----- nvinfo : EIATTR_CBANK_PARAM_SIZE
	.align		4
.L_259:
        /*0068*/ 	.byte	0x03, 0x19
        /*006a*/ 	.short	0x0018


	//----- nvinfo : EIATTR_PARAM_CBANK
	.align		4
        /*006c*/ 	.byte	0x04, 0x0a
        /*006e*/ 	.short	(.L_261 - .L_260)
	.align		4
.L_260:
        /*0070*/ 	.word	index@(.nv.constant0.fill_f16)
        /*0074*/ 	.short	0x0380
        /*0076*/ 	.short	0x0018


	//----- nvinfo : EIATTR_SW_WAR
	.align		4
.L_261:
        /*0078*/ 	.byte	0x04, 0x36
        /*007a*/ 	.short	(.L_263 - .L_262)
.L_262:
        /*007c*/ 	.word	0x00000008
.L_263:


//--------------------- .nv.callgraph             --------------------------
	.section	.nv.callgraph,"",@"SHT_CUDA_CALLGRAPH"
	.align	4
	.sectionentsize	8
	.align		4
        /*0000*/ 	.word	0x00000000
	.align		4
        /*0004*/ 	.word	0xffffffff
	.align		4
        /*0008*/ 	.word	0x00000000
	.align		4
        /*000c*/ 	.word	0xfffffffe
	.align		4
        /*0010*/ 	.word	0x00000000
	.align		4
        /*0014*/ 	.word	0xfffffffd
	.align		4
        /*0018*/ 	.word	0x00000000
	.align		4
        /*001c*/ 	.word	0xfffffffc


//--------------------- .text.fill_u64            --------------------------
	.section	.text.fill_u64,"ax",@progbits
	.align	128
        .global         fill_u64
        .type           fill_u64,@function
        .size           fill_u64,(.L_x_165 - fill_u64)
        .other          fill_u64,@"STO_CUDA_ENTRY STV_DEFAULT"
fill_u64:
.text.fill_u64:
[----:B------:R-:W-:Y:S01]  /*0000*/  LDC R1, c[0x0][0x37c] ;  /* 0x0000df00ff017b82 */ /* 0x000fe20000000800 */
[----:B------:R-:W0:Y:S07]  /*0010*/  S2R R18, SR_TID.X ;  /* 0x0000000000127919 */ /* 0x000e2e0000002100 */
[----:B------:R-:W0:Y:S01]  /*0020*/  S2UR UR6, SR_CTAID.X ;  /* 0x00000000000679c3 */ /* 0x000e220000002500 */
[----:B------:R-:W1:Y:S01]  /*0030*/  LDCU.64 UR4, c[0x0][0x358] ;  /* 0x00006b00ff0477ac */ /* 0x000e620008000a00 */
[----:B------:R-:W-:Y:S01]  /*0040*/  BSSY.RECONVERGENT B0, `(.L_x_0) ;  /* 0x000007f000007945 */ /* 0x000fe20003800200 */
[----:B------:R-:W2:Y:S05]  /*0050*/  LDCU.64 UR8, c[0x0][0x380] ;  /* 0x00007000ff0877ac */ /* 0x000eaa0008000a00 */
[----:B------:R-:W0:Y:S01]  /*0060*/  LDC R17, c[0x0][0x360] ;  /* 0x0000d800ff117b82 */ /* 0x000e220000000800 */
[----:B------:R-:W3:Y:S07]  /*0070*/  LDCU UR7, c[0x0][0x370] ;  /* 0x00006e00ff0777ac */ /* 0x000eee0008000800 */
[----:B------:R-:W4:Y:S01]  /*0080*/  LDC.64 R2, c[0x0][0x390] ;  /* 0x0000e400ff027b82 */ /* 0x000f220000000a00 */
[----:B0-----:R-:W-:-:S02]  /*0090*/  IMAD R18, R17, UR6, R18 ;  /* 0x0000000611127c24 */ /* 0x001fc4000f8e0212 */
[----:B---3--:R-:W-:Y:S01]  /*00a0*/  IMAD R17, R17, UR7, RZ ;  /* 0x0000000711117c24 */ /* 0x008fe2000f8e02ff */
[--C-:B----4-:R-:W-:Y:S02]  /*00b0*/  SHF.R.U64 R0, R2, 0x2, R3.reuse ;  /* 0x0000000202007819 */ /* 0x110fe40000001203 */
[----:B------:R-:W-:Y:S02]  /*00c0*/  SHF.R.U32.HI R2, RZ, 0x2, R3 ;  /* 0x00000002ff027819 */ /* 0x000fe40000011603 */
[----:B------:R-:W-:-:S04]  /*00d0*/  ISETP.GT.U32.AND P0, PT, R0, R18, PT ;  /* 0x000000120000720c */ /* 0x000fc80003f04070 */
[----:B------:R-:W-:-:S13]  /*00e0*/  ISETP.GT.U32.AND.EX P0, PT, R2, RZ, PT, P0 ;  /* 0x000000ff0200720c */ /* 0x000fda0003f04100 */
[----:B-12---:R-:W-:Y:S05]  /*00f0*/  @!P0 BRA `(.L_x_1) ;  /* 0x0000000400cc8947 */ /* 0x006fea0003800000 */
[----:B------:R-:W-:Y:S01]  /*0100*/  IADD3 R7, P1, PT, R18, R17, RZ ;  /* 0x0000001112077210 */ /* 0x000fe20007f3e0ff */
[----:B------:R-:W-:Y:S03]  /*0110*/  BSSY.RECONVERGENT B1, `(.L_x_2) ;  /* 0x0000024000017945 */ /* 0x000fe60003800200 */
[----:B------:R-:W-:Y:S01]  /*0120*/  ISETP.GE.U32.AND P0, PT, R7, R0, PT ;  /* 0x000000000700720c */ /* 0x000fe20003f06070 */
[----:B------:R-:W-:Y:S01]  /*0130*/  IMAD.X R9, RZ, RZ, RZ, P1 ;  /* 0x000000ffff097224 */ /* 0x000fe200008e06ff */
[----:B------:R-:W-:-:S04]  /*0140*/  ISETP.GT.U32.AND P1, PT, R0, R7, PT ;  /* 0x000000070000720c */ /* 0x000fc80003f24070 */
[----:B------:R-:W-:Y:S02]  /*0150*/  ISETP.GE.U32.AND.EX P0, PT, R9, R2, PT, P0 ;  /* 0x000000020900720c */ /* 0x000fe40003f06100 */
[----:B------:R-:W-:Y:S02]  /*0160*/  ISETP.GT.U32.AND.EX P1, PT, R2, R9, PT, P1 ;  /* 0x000000090200720c */ /* 0x000fe40003f24110 */
[----:B------:R-:W-:Y:S02]  /*0170*/  SEL R3, RZ, 0x1, P0 ;  /* 0x00000001ff037807 */ /* 0x000fe40000000000 */
[----:B------:R-:W-:Y:S02]  /*0180*/  SEL R4, R0, R7, P1 ;  /* 0x0000000700047207 */ /* 0x000fe40000800000 */
[----:B------:R-:W-:Y:S02]  /*0190*/  SEL R5, R2, R9, P1 ;  /* 0x0000000902057207 */ /* 0x000fe40000800000 */
[----:B------:R-:W-:-:S04]  /*01a0*/  IADD3 R4, P0, P1, R4, -R7, -R3 ;  /* 0x8000000704047210 */ /* 0x000fc8000791e803 */
[----:B------:R-:W-:-:S04]  /*01b0*/  IADD3.X R5, PT, PT, R5, -0x1, ~R9, P0, P1 ;  /* 0xffffffff05057810 */ /* 0x000fc800007e2c09 */
[----:B------:R-:W-:-:S13]  /*01c0*/  ISETP.NE.U32.AND P0, PT, R5, RZ, PT ;  /* 0x000000ff0500720c */ /* 0x000fda0003f05070 */
[----:B------:R-:W-:Y:S05]  /*01d0*/  @P0 BRA `(.L_x_3) ;  /* 0x0000000000540947 */ /* 0x000fea0003800000 */
[----:B------:R-:W0:Y:S01]  /*01e0*/  I2F.U32.RP R5, R17 ;  /* 0x0000001100057306 */ /* 0x000e220000209000 */
[----:B------:R-:W-:Y:S01]  /*01f0*/  IMAD.MOV R9, RZ, RZ, -R17 ;  /* 0x000000ffff097224 */ /* 0x000fe200078e0a11 */
[----:B------:R-:W-:-:S06]  /*0200*/  ISETP.NE.U32.AND P2, PT, R17, RZ, PT ;  /* 0x000000ff1100720c */ /* 0x000fcc0003f45070 */
[----:B0-----:R-:W0:Y:S02]  /*0210*/  MUFU.RCP R5, R5 ;  /* 0x0000000500057308 */ /* 0x001e240000001000 */
[----:B0-----:R-:W-:Y:S02]  /*0220*/  VIADD R6, R5, 0xffffffe ;  /* 0x0ffffffe05067836 */ /* 0x001fe40000000000 */
[----:B------:R-:W-:-:S04]  /*0230*/  IMAD.MOV.U32 R5, RZ, RZ, RZ ;  /* 0x000000ffff057224 */ /* 0x000fc800078e00ff */
[----:B------:R0:W1:Y:S02]  /*0240*/  F2I.FTZ.U32.TRUNC.NTZ R7, R6 ;  /* 0x0000000600077305 */ /* 0x000064000021f000 */
[----:B0-----:R-:W-:Y:S02]  /*0250*/  IMAD.MOV.U32 R6, RZ, RZ, RZ ;  /* 0x000000ffff067224 */ /* 0x001fe400078e00ff */
[----:B-1----:R-:W-:-:S04]  /*0260*/  IMAD R9, R9, R7, RZ ;  /* 0x0000000709097224 */ /* 0x002fc800078e02ff */
[----:B------:R-:W-:-:S06]  /*0270*/  IMAD.HI.U32 R7, R7, R9, R6 ;  /* 0x0000000907077227 */ /* 0x000fcc00078e0006 */
[----:B------:R-:W-:-:S04]  /*0280*/  IMAD.HI.U32 R7, R7, R4, RZ ;  /* 0x0000000407077227 */ /* 0x000fc800078e00ff */
[----:B------:R-:W-:-:S04]  /*0290*/  IMAD.MOV R8, RZ, RZ, -R7 ;  /* 0x000000ffff087224 */ /* 0x000fc800078e0a07 */
[----:B------:R-:W-:-:S05]  /*02a0*/  IMAD R4, R17, R8, R4 ;  /* 0x0000000811047224 */ /* 0x000fca00078e0204 */
[----:B------:R-:W-:-:S13]  /*02b0*/  ISETP.GE.U32.AND P0, PT, R4, R17, PT ;  /* 0x000000110400720c */ /* 0x000fda0003f06070 */
[----:B------:R-:W-:Y:S02]  /*02c0*/  @P0 IMAD.IADD R4, R4, 0x1, -R17 ;  /* 0x0000000104040824 */ /* 0x000fe400078e0a11 */
[----:B------:R-:W-:-:S03]  /*02d0*/  @P0 VIADD R7, R7, 0x1 ;  /* 0x0000000107070836 */ /* 0x000fc60000000000 */
[----:B------:R-:W-:-:S13]  /*02e0*/  ISETP.GE.U32.AND P1, PT, R4, R17, PT ;  /* 0x000000110400720c */ /* 0x000fda0003f26070 */
[----:B------:R-:W-:Y:S01]  /*02f0*/  @P1 VIADD R7, R7, 0x1 ;  /* 0x0000000107071836 */ /* 0x000fe20000000000 */
[----:B------:R-:W-:-:S05]  /*0300*/  @!P2 LOP3.LUT R7, RZ, R17, RZ, 0x33, !PT ;  /* 0x00000011ff07a212 */ /* 0x000fca00078e33ff */
[----:B------:R-:W-:Y:S01]  /*0310*/  IMAD.MOV.U32 R4, RZ, RZ, R7 ;  /* 0x000000ffff047224 */ /* 0x000fe200078e0007 */
[----:B------:R-:W-:Y:S06]  /*0320*/  BRA `(.L_x_4) ;  /* 0x0000000000087947 */ /* 0x000fec0003800000 */
.L_x_3:
[----:B------:R-:W-:-:S07]  /*0330*/  MOV R6, 0x350 ;  /* 0x0000035000067802 */ /* 0x000fce0000000f00 */
[----:B------:R-:W-:Y:S05]  /*0340*/  CALL.REL.NOINC `($__internal_0_$__cuda_sm20_div_u64) ;  /* 0x0000000c00007944 */ /* 0x000fea0003c00000 */
.L_x_4:
[----:B------:R-:W-:Y:S05]  /*0350*/  BSYNC.RECONVERGENT B1 ;  /* 0x0000000000017941 */ /* 0x000fea0003800200 */
.L_x_2:
[----:B------:R-:W-:Y:S01]  /*0360*/  IADD3 R14, P0, PT, R4, R3, RZ ;  /* 0x00000003040e7210 */ /* 0x000fe20007f1e0ff */
[----:B------:R-:W-:Y:S01]  /*0370*/  BSSY.RECONVERGENT B1, `(.L_x_5) ;  /* 0x0000028000017945 */ /* 0x000fe20003800200 */
[----:B------:R-:W-:Y:S02]  /*0380*/  IMAD.MOV.U32 R16, RZ, RZ, R18 ;  /* 0x000000ffff107224 */ /* 0x000fe400078e0012 */
[C---:B------:R-:W-:Y:S01]  /*0390*/  LOP3.LUT R3, R14.reuse, 0x3, RZ, 0xc0, !PT ;  /* 0x000000030e037812 */ /* 0x040fe200078ec0ff */
[----:B------:R-:W-:Y:S01]  /*03a0*/  IMAD.X R4, RZ, RZ, R5, P0 ;  /* 0x000000ffff047224 */ /* 0x000fe200000e0605 */
[----:B------:R-:W-:Y:S02]  /*03b0*/  ISETP.GE.U32.AND P0, PT, R14, 0x3, PT ;  /* 0x000000030e00780c */ /* 0x000fe40003f06070 */
[----:B------:R-:W-:Y:S01]  /*03c0*/  ISETP.NE.U32.AND P1, PT, R3, 0x3, PT ;  /* 0x000000030300780c */ /* 0x000fe20003f25070 */
[----:B------:R-:W-:Y:S01]  /*03d0*/  IMAD.MOV.U32 R3, RZ, RZ, RZ ;  /* 0x000000ffff037224 */ /* 0x000fe200078e00ff */
[----:B------:R-:W-:-:S02]  /*03e0*/  ISETP.GE.U32.AND.EX P0, PT, R4, RZ, PT, P0 ;  /* 0x000000ff0400720c */ /* 0x000fc40003f06100 */
[----:B------:R-:W-:-:S13]  /*03f0*/  ISETP.NE.AND.EX P1, PT, RZ, RZ, PT, P1 ;  /* 0x000000ffff00720c */ /* 0x000fda0003f25310 */
[----:B------:R-:W-:Y:S05]  /*0400*/  @!P1 BRA `(.L_x_6) ;  /* 0x0000000000789947 */ /* 0x000fea0003800000 */
[----:B------:R-:W0:Y:S01]  /*0410*/  LDCU.64 UR6, c[0x0][0x380] ;  /* 0x00007000ff0677ac */ /* 0x000e220008000a00 */
[----:B------:R-:W1:Y:S01]  /*0420*/  LDC.64 R8, c[0x0][0x388] ;  /* 0x0000e200ff087b82 */ /* 0x000e620000000a00 */
[----:B------:R-:W-:Y:S02]  /*0430*/  VIADD R14, R14, 0x1 ;  /* 0x000000010e0e7836 */ /* 0x000fe40000000000 */
[----:B------:R-:W-:Y:S02]  /*0440*/  IMAD.MOV.U32 R15, RZ, RZ, RZ ;  /* 0x000000ffff0f7224 */ /* 0x000fe400078e00ff */
[----:B------:R-:W-:Y:S01]  /*0450*/  IMAD.MOV.U32 R16, RZ, RZ, R18 ;  /* 0x000000ffff107224 */ /* 0x000fe200078e0012 */
[----:B------:R-:W-:Y:S01]  /*0460*/  LOP3.LUT R14, R14, 0x3, RZ, 0xc0, !PT ;  /* 0x000000030e0e7812 */ /* 0x000fe200078ec0ff */
[----:B------:R-:W-:Y:S01]  /*0470*/  IMAD.MOV.U32 R3, RZ, RZ, RZ ;  /* 0x000000ffff037224 */ /* 0x000fe200078e00ff */
[----:B0-----:R-:W-:-:S04]  /*0480*/  LEA R19, P1, R18, UR6, 0x5 ;  /* 0x0000000612137c11 */ /* 0x001fc8000f8228ff */
[----:B------:R-:W-:Y:S02]  /*0490*/  LEA.HI.X R20, R18, UR7, RZ, 0x5, P1 ;  /* 0x0000000712147c11 */ /* 0x000fe400088f2cff */
[----:B------:R-:W-:-:S05]  /*04a0*/  IADD3 R19, P1, PT, R19, 0x10, RZ ;  /* 0x0000001013137810 */ /* 0x000fca0007f3e0ff */
[----:B------:R-:W-:-:S08]  /*04b0*/  IMAD.X R20, RZ, RZ, R20, P1 ;  /* 0x000000ffff147224 */ /* 0x000fd000008e0614 */
.L_x_7:
[--C-:B01----:R-:W-:Y:S01]  /*04c0*/  IMAD.MOV.U32 R4, RZ, RZ, R8.reuse ;  /* 0x000000ffff047224 */ /* 0x103fe200078e0008 */
[----:B------:R-:W-:Y:S01]  /*04d0*/  IADD3 R14, P1, PT, R14, -0x1, RZ ;  /* 0xffffffff0e0e7810 */ /* 0x000fe20007f3e0ff */
[--C-:B------:R-:W-:Y:S01]  /*04e0*/  IMAD.MOV.U32 R5, RZ, RZ, R9.reuse ;  /* 0x000000ffff057224 */ /* 0x100fe200078e0009 */
[----:B------:R-:W-:Y:S01]  /*04f0*/  IADD3 R16, P2, PT, R17, R16, RZ ;  /* 0x0000001011107210 */ /* 0x000fe20007f5e0ff */
[--C-:B------:R-:W-:Y:S01]  /*0500*/  IMAD.MOV.U32 R6, RZ, RZ, R8.reuse ;  /* 0x000000ffff067224 */ /* 0x100fe200078e0008 */
[----:B------:R-:W-:Y:S01]  /*0510*/  IADD3.X R15, PT, PT, R15, -0x1, RZ, P1, !PT ;  /* 0xffffffff0f0f7810 */ /* 0x000fe20000ffe4ff */
[--C-:B------:R-:W-:Y:S01]  /*0520*/  IMAD.MOV.U32 R7, RZ, RZ, R9.reuse ;  /* 0x000000ffff077224 */ /* 0x100fe200078e0009 */
[----:B------:R-:W-:Y:S01]  /*0530*/  ISETP.NE.U32.AND P1, PT, R14, RZ, PT ;  /* 0x000000ff0e00720c */ /* 0x000fe20003f25070 */
[----:B------:R-:W-:Y:S02]  /*0540*/  IMAD.MOV.U32 R10, RZ, RZ, R8 ;  /* 0x000000ffff0a7224 */ /* 0x000fe400078e0008 */
[----:B------:R-:W-:Y:S01]  /*0550*/  IMAD.MOV.U32 R11, RZ, RZ, R9 ;  /* 0x000000ffff0b7224 */ /* 0x000fe200078e0009 */
[----:B------:R-:W-:Y:S01]  /*0560*/  ISETP.NE.AND.EX P1, PT, R15, RZ, PT, P1 ;  /* 0x000000ff0f00720c */ /* 0x000fe20003f25310 */
[----:B------:R-:W-:-:S02]  /*0570*/  IMAD.MOV.U32 R12, RZ, RZ, R19 ;  /* 0x000000ffff0c7224 */ /* 0x000fc400078e0013 */
[----:B------:R-:W-:Y:S02]  /*0580*/  IMAD.MOV.U32 R13, RZ, RZ, R20 ;  /* 0x000000ffff0d7224 */ /* 0x000fe400078e0014 */
[----:B------:R-:W-:Y:S01]  /*0590*/  IMAD.X R3, RZ, RZ, R3, P2 ;  /* 0x000000ffff037224 */ /* 0x000fe200010e0603 */
[C---:B------:R-:W-:Y:S02]  /*05a0*/  LEA R19, P3, R17.reuse, R12, 0x5 ;  /* 0x0000000c11137211 */ /* 0x040fe400078628ff */
[----:B------:R0:W-:Y:S02]  /*05b0*/  STG.E.128 desc[UR4][R12.64], R4 ;  /* 0x000000040c007986 */ /* 0x0001e4000c101d04 */
[----:B------:R-:W-:Y:S02]  /*05c0*/  LEA.HI.X R20, R17, R13, RZ, 0x5, P3 ;  /* 0x0000000d11147211 */ /* 0x000fe400018f2cff */
[----:B------:R0:W-:Y:S01]  /*05d0*/  STG.E.128 desc[UR4][R12.64+-0x10], R8 ;  /* 0xfffff0080c007986 */ /* 0x0001e2000c101d04 */
[----:B------:R-:W-:Y:S06]  /*05e0*/  @P1 BRA `(.L_x_7) ;  /* 0xfffffffc00b41947 */ /* 0x000fec000383ffff */
.L_x_6:
[----:B------:R-:W-:Y:S05]  /*05f0*/  BSYNC.RECONVERGENT B1 ;  /* 0x0000000000017941 */ /* 0x000fea0003800200 */
.L_x_5:
[----:B------:R-:W-:Y:S05]  /*0600*/  @!P0 BRA `(.L_x_1) ;  /* 0x0000000000888947 */ /* 0x000fea0003800000 */
[----:B0-----:R-:W0:Y:S01]  /*0610*/  LDC.64 R4, c[0x0][0x388] ;  /* 0x0000e200ff047b82 */ /* 0x001e220000000a00 */
[----:B------:R-:W-:Y:S01]  /*0620*/  IMAD.SHL.U32 R20, R17, 0x20, RZ ;  /* 0x0000002011147824 */ /* 0x000fe200078e00ff */
[----:B------:R-:W-:-:S07]  /*0630*/  SHF.R.U32.HI R19, RZ, 0x1b, R17 ;  /* 0x0000001bff137819 */ /* 0x000fce0000011611 */
.L_x_8:
[C---:B-1----:R-:W-:Y:S01]  /*0640*/  LEA R22, P0, R16.reuse, UR8, 0x5 ;  /* 0x0000000810167c11 */ /* 0x042fe2000f8028ff */
[--C-:B0-----:R-:W-:Y:S02]  /*0650*/  IMAD.MOV.U32 R8, RZ, RZ, R4.reuse ;  /* 0x000000ffff087224 */ /* 0x101fe400078e0004 */
[----:B------:R-:W-:Y:S01]  /*0660*/  IMAD.MOV.U32 R9, RZ, RZ, R5 ;  /* 0x000000ffff097224 */ /* 0x000fe200078e0005 */
[----:B------:R-:W-:Y:S01]  /*0670*/  LEA.HI.X R23, R16, UR9, R3, 0x5, P0 ;  /* 0x0000000910177c11 */ /* 0x000fe200080f2c03 */
[--C-:B------:R-:W-:Y:S01]  /*0680*/  IMAD.MOV.U32 R10, RZ, RZ, R4.reuse ;  /* 0x000000ffff0a7224 */ /* 0x100fe200078e0004 */
[----:B------:R-:W-:Y:S01]  /*0690*/  IADD3 R24, P0, PT, R20, R22, RZ ;  /* 0x0000001614187210 */ /* 0x000fe20007f1e0ff */
[--C-:B------:R-:W-:Y:S02]  /*06a0*/  IMAD.MOV.U32 R11, RZ, RZ, R5.reuse ;  /* 0x000000ffff0b7224 */ /* 0x100fe400078e0005 */
[----:B------:R-:W-:Y:S02]  /*06b0*/  IMAD.MOV.U32 R6, RZ, RZ, R4 ;  /* 0x000000ffff067224 */ /* 0x000fe400078e0004 */
[----:B------:R-:W-:Y:S01]  /*06c0*/  IMAD.MOV.U32 R7, RZ, RZ, R5 ;  /* 0x000000ffff077224 */ /* 0x000fe200078e0005 */
[----:B------:R-:W-:Y:S01]  /*06d0*/  STG.E.128 desc[UR4][R22.64+0x10], R8 ;  /* 0x0000100816007986 */ /* 0x000fe2000c101d04 */
[----:B------:R-:W-:-:S02]  /*06e0*/  IMAD.X R25, R19, 0x1, R23, P0 ;  /* 0x0000000113197824 */ /* 0x000fc400000e0617 */
[--C-:B------:R-:W-:Y:S01]  /*06f0*/  IMAD.MOV.U32 R12, RZ, RZ, R4.reuse ;  /* 0x000000ffff0c7224 */ /* 0x100fe200078e0004 */
[----:B------:R0:W-:Y:S01]  /*0700*/  STG.E.128 desc[UR4][R22.64], R4 ;  /* 0x0000000416007986 */ /* 0x0001e2000c101d04 */
[--C-:B------:R-:W-:Y:S02]  /*0710*/  IMAD.MOV.U32 R13, RZ, RZ, R5.reuse ;  /* 0x000000ffff0d7224 */ /* 0x100fe400078e0005 */
[----:B------:R-:W-:Y:S01]  /*0720*/  IMAD.MOV.U32 R14, RZ, RZ, R4 ;  /* 0x000000ffff0e7224 */ /* 0x000fe200078e0004 */
[----:B------:R1:W-:Y:S01]  /*0730*/  STG.E.128 desc[UR4][R24.64], R8 ;  /* 0x0000000818007986 */ /* 0x0003e2000c101d04 */
[----:B------:R-:W-:-:S05]  /*0740*/  IMAD.MOV.U32 R15, RZ, RZ, R5 ;  /* 0x000000ffff0f7224 */ /* 0x000fca00078e0005 */
[----:B------:R1:W-:Y:S01]  /*0750*/  STG.E.128 desc[UR4][R24.64+0x10], R12 ;  /* 0x0000100c18007986 */ /* 0x0003e2000c101d04 */
[----:B0-----:R-:W-:-:S05]  /*0760*/  IADD3 R22, P0, PT, R20, R24, RZ ;  /* 0x0000001814167210 */ /* 0x001fca0007f1e0ff */
[----:B------:R-:W-:Y:S01]  /*0770*/  IMAD.X R23, R19, 0x1, R25, P0 ;  /* 0x0000000113177824 */ /* 0x000fe200000e0619 */
[----:B------:R-:W-:-:S04]  /*0780*/  IADD3 R26, P0, PT, R20, R22, RZ ;  /* 0x00000016141a7210 */ /* 0x000fc80007f1e0ff */
[----:B------:R1:W-:Y:S01]  /*0790*/  STG.E.128 desc[UR4][R22.64], R4 ;  /* 0x0000000416007986 */ /* 0x0003e2000c101d04 */
[----:B------:R-:W-:Y:S01]  /*07a0*/  IMAD.X R27, R19, 0x1, R23, P0 ;  /* 0x00000001131b7824 */ /* 0x000fe200000e0617 */
[C---:B------:R-:W-:Y:S02]  /*07b0*/  LEA R16, P0, R17.reuse, R16, 0x2 ;  /* 0x0000001011107211 */ /* 0x040fe400078010ff */
[----:B------:R1:W-:Y:S02]  /*07c0*/  STG.E.128 desc[UR4][R22.64+0x10], R8 ;  /* 0x0000100816007986 */ /* 0x0003e4000c101d04 */
[----:B------:R-:W-:Y:S02]  /*07d0*/  LEA.HI.X R3, R17, R3, RZ, 0x2, P0 ;  /* 0x0000000311037211 */ /* 0x000fe400000f14ff */
[----:B------:R1:W-:Y:S01]  /*07e0*/  STG.E.128 desc[UR4][R26.64], R4 ;  /* 0x000000041a007986 */ /* 0x0003e2000c101d04 */
[----:B------:R-:W-:-:S03]  /*07f0*/  ISETP.GE.U32.AND P0, PT, R16, R0, PT ;  /* 0x000000001000720c */ /* 0x000fc60003f06070 */
[----:B------:R1:W-:Y:S01]  /*0800*/  STG.E.128 desc[UR4][R26.64+0x10], R8 ;  /* 0x000010081a007986 */ /* 0x0003e2000c101d04 */
[----:B------:R-:W-:-:S13]  /*0810*/  ISETP.GE.U32.AND.EX P0, PT, R3, R2, PT, P0 ;  /* 0x000000020300720c */ /* 0x000fda0003f06100 */
[----:B------:R-:W-:Y:S05]  /*0820*/  @!P0 BRA `(.L_x_8) ;  /* 0xfffffffc00848947 */ /* 0x000fea000383ffff */
.L_x_1:
[----:B------:R-:W-:Y:S05]  /*0830*/  BSYNC.RECONVERGENT B0 ;  /* 0x0000000000007941 */ /* 0x000fea0003800200 */
.L_x_0:
[----:B01----:R-:W0:Y:S08]  /*0840*/  LDC.64 R8, c[0x0][0x390] ;  /* 0x0000e400ff087b82 */ /* 0x003e300000000a00 */
[----:B------:R-:W1:Y:S01]  /*0850*/  LDC R4, c[0x0][0x394] ;  /* 0x0000e500ff047b82 */ /* 0x000e620000000800 */
[----:B0-----:R-:W-:-:S04]  /*0860*/  LOP3.LUT R3, R8, 0xfffffffc, RZ, 0xc0, !PT ;  /* 0xfffffffc08037812 */ /* 0x001fc800078ec0ff */
[----:B------:R-:W-:-:S04]  /*0870*/  ISETP.NE.U32.AND P0, PT, R3, R8, PT ;  /* 0x000000080300720c */ /* 0x000fc80003f05070 */
[----:B------:R-:W-:-:S04]  /*0880*/  ISETP.NE.AND.EX P0, PT, R9, R9, PT, P0 ;  /* 0x000000090900720c */ /* 0x000fc80003f05300 */
[----:B------:R-:W-:-:S13]  /*0890*/  ISETP.NE.OR P0, PT, R18, RZ, !P0 ;  /* 0x000000ff1200720c */ /* 0x000fda0004705670 */
[----:B-1----:R-:W-:Y:S05]  /*08a0*/  @P0 EXIT ;  /* 0x000000000000094d */ /* 0x002fea0003800000 */
[----:B------:R-:W-:-:S04]  /*08b0*/  IADD3 R5, P1, PT, R3, 0x1, RZ ;  /* 0x0000000103057810 */ /* 0x000fc80007f3e0ff */
[----:B------:R-:W-:Y:S01]  /*08c0*/  ISETP.GT.U32.AND P0, PT, R5, R8, PT ;  /* 0x000000080500720c */ /* 0x000fe20003f04070 */
[----:B------:R-:W-:-:S05]  /*08d0*/  IMAD.X R6, RZ, RZ, R4, P1 ;  /* 0x000000ffff067224 */ /* 0x000fca00008e0604 */
[----:B------:R-:W-:-:S04]  /*08e0*/  ISETP.GT.U32.AND.EX P0, PT, R6, R9, PT, P0 ;  /* 0x000000090600720c */ /* 0x000fc80003f04100 */
[----:B------:R-:W-:Y:S02]  /*08f0*/  SEL R8, R5, R8, P0 ;  /* 0x0000000805087207 */ /* 0x000fe40000000000 */
[----:B------:R-:W-:Y:S02]  /*0900*/  SEL R5, R6, R9, P0 ;  /* 0x0000000906057207 */ /* 0x000fe40000000000 */
[CC--:B------:R-:W-:Y:S02]  /*0910*/  IADD3 R7, P3, PT, -R8.reuse, R3.reuse, RZ ;  /* 0x0000000308077210 */ /* 0x0c0fe40007f7e1ff */
[----:B------:R-:W-:Y:S02]  /*0920*/  IADD3 R12, P2, PT, R8, -R3, RZ ;  /* 0x80000003080c7210 */ /* 0x000fe40007f5e0ff */
[----:B------:R-:W-:Y:S01]  /*0930*/  ISETP.GT.U32.AND P1, PT, R7, -0x10, PT ;  /* 0xfffffff00700780c */ /* 0x000fe20003f24070 */
[----:B------:R-:W-:Y:S01]  /*0940*/  IMAD.X R6, R4, 0x1, ~R5, P3 ;  /* 0x0000000104067824 */ /* 0x000fe200018e0e05 */
[----:B------:R-:W-:Y:S01]  /*0950*/  LOP3.LUT R13, R12, 0xf, RZ, 0xc0, !PT ;  /* 0x0000000f0c0d7812 */ /* 0x000fe200078ec0ff */
[----:B------:R-:W-:-:S03]  /*0960*/  IMAD.X R9, R5, 0x1, ~R4, P2 ;  /* 0x0000000105097824 */ /* 0x000fc600010e0e04 */
[----:B------:R-:W-:Y:S02]  /*0970*/  ISETP.GT.U32.AND.EX P1, PT, R6, -0x1, PT, P1 ;  /* 0xffffffff0600780c */ /* 0x000fe40003f24110 */
[----:B------:R-:W-:-:S04]  /*0980*/  ISETP.NE.U32.AND P0, PT, R13, RZ, PT ;  /* 0x000000ff0d00720c */ /* 0x000fc80003f05070 */
[----:B------:R-:W-:-:S07]  /*0990*/  ISETP.NE.AND.EX P0, PT, RZ, RZ, PT, P0 ;  /* 0x000000ffff00720c */ /* 0x000fce0003f05300 */
[----:B------:R-:W-:Y:S06]  /*09a0*/  @P1 BRA `(.L_x_9) ;  /* 0x0000000000881947 */ /* 0x000fec0003800000 */
[----:B------:R-:W0:Y:S08]  /*09b0*/  LDC.64 R10, c[0x0][0x380] ;  /* 0x0000e000ff0a7b82 */ /* 0x000e300000000a00 */
[----:B------:R-:W1:Y:S01]  /*09c0*/  LDC.64 R6, c[0x0][0x388] ;  /* 0x0000e200ff067b82 */ /* 0x000e620000000a00 */
[----:B0-----:R-:W-:-:S04]  /*09d0*/  LEA R5, P1, R0, R10, 0x5 ;  /* 0x0000000a00057211 */ /* 0x001fc800078228ff */
[----:B------:R-:W-:Y:S02]  /*09e0*/  IADD3 R5, P2, PT, R5, 0x40, RZ ;  /* 0x0000004005057810 */ /* 0x000fe40007f5e0ff */
[----:B------:R-:W-:Y:S02]  /*09f0*/  LEA.HI.X R0, R0, R11, R2, 0x5, P1 ;  /* 0x0000000b00007211 */ /* 0x000fe400008f2c02 */
[----:B------:R-:W-:-:S03]  /*0a00*/  LOP3.LUT R2, R12, 0xfffffff0, RZ, 0xc0, !PT ;  /* 0xfffffff00c027812 */ /* 0x000fc600078ec0ff */
[----:B-1----:R-:W-:-:S07]  /*0a10*/  IMAD.X R0, RZ, RZ, R0, P2 ;  /* 0x000000ffff007224 */ /* 0x002fce00010e0600 */
.L_x_10:
[----:B0-----:R-:W-:Y:S01]  /*0a20*/  IMAD.MOV.U32 R10, RZ, RZ, R5 ;  /* 0x000000ffff0a7224 */ /* 0x001fe200078e0005 */
[----:B------:R-:W-:Y:S01]  /*0a30*/  IADD3 R2, P1, PT, R2, -0x10, RZ ;  /* 0xfffffff002027810 */ /* 0x000fe20007f3e0ff */
[----:B------:R-:W-:Y:S01]  /*0a40*/  IMAD.MOV.U32 R11, RZ, RZ, R0 ;  /* 0x000000ffff0b7224 */ /* 0x000fe200078e0000 */
[----:B------:R-:W-:Y:S02]  /*0a50*/  IADD3 R3, P2, PT, R3, 0x10, RZ ;  /* 0x0000001003037810 */ /* 0x000fe40007f5e0ff */
[----:B------:R-:W-:Y:S02]  /*0a60*/  IADD3.X R9, PT, PT, R9, -0x1, RZ, P1, !PT ;  /* 0xffffffff09097810 */ /* 0x000fe40000ffe4ff */
[----:B------:R0:W-:Y:S01]  /*0a70*/  STG.E.64 desc[UR4][R10.64+-0x40], R6 ;  /* 0xffffc0060a007986 */ /* 0x0001e2000c101b04 */
[----:B------:R-:W-:Y:S01]  /*0a80*/  ISETP.NE.U32.AND P1, PT, R2, RZ, PT ;  /* 0x000000ff0200720c */ /* 0x000fe20003f25070 */
[----:B------:R-:W-:Y:S01]  /*0a90*/  IMAD.X R4, RZ, RZ, R4, P2 ;  /* 0x000000ffff047224 */ /* 0x000fe200010e0604 */
[----:B------:R-:W-:Y:S01]  /*0aa0*/  IADD3 R5, P3, PT, R10, 0x80, RZ ;  /* 0x000000800a057810 */ /* 0x000fe20007f7e0ff */
[----:B------:R0:W-:Y:S01]  /*0ab0*/  STG.E.64 desc[UR4][R10.64+-0x38], R6 ;  /* 0xffffc8060a007986 */ /* 0x0001e2000c101b04 */
[----:B------:R-:W-:-:S03]  /*0ac0*/  ISETP.NE.AND.EX P1, PT, R9, RZ, PT, P1 ;  /* 0x000000ff0900720c */ /* 0x000fc60003f25310 */
[----:B------:R0:W-:Y:S01]  /*0ad0*/  STG.E.64 desc[UR4][R10.64+-0x30], R6 ;  /* 0xffffd0060a007986 */ /* 0x0001e2000c101b04 */
[----:B------:R-:W-:-:S03]  /*0ae0*/  IMAD.X R0, RZ, RZ, R11, P3 ;  /* 0x000000ffff007224 */ /* 0x000fc600018e060b */
[----:B------:R0:W-:Y:S04]  /*0af0*/  STG.E.64 desc[UR4][R10.64+-0x28], R6 ;  /* 0xffffd8060a007986 */ /* 0x0001e8000c101b04 */
        /* <DEDUP_REMOVED lines=11> */
[----:B------:R0:W-:Y:S01]  /*0bb0*/  STG.E.64 desc[UR4][R10.64+0x38], R6 ;  /* 0x000038060a007986 */ /* 0x0001e2000c101b04 */
[----:B------:R-:W-:Y:S05]  /*0bc0*/  @P1 BRA `(.L_x_10) ;  /* 0xfffffffc00941947 */ /* 0x000fea000383ffff */
.L_x_9:
[----:B------:R-:W-:Y:S05]  /*0bd0*/  @!P0 EXIT ;  /* 0x000000000000894d */ /* 0x000fea0003800000 */
[----:B------:R-:W-:Y:S02]  /*0be0*/  ISETP.GE.U32.AND P0, PT, R13, 0x8, PT ;  /* 0x000000080d00780c */ /* 0x000fe40003f06070 */
[----:B------:R-:W-:Y:S02]  /*0bf0*/  LOP3.LUT R12, R12, 0x7, RZ, 0xc0, !PT ;  /* 0x000000070c0c7812 */ /* 0x000fe400078ec0ff */
[----:B------:R-:W-:Y:S02]  /*0c00*/  ISETP.GE.U32.AND.EX P0, PT, RZ, RZ, PT, P0 ;  /* 0x000000ffff00720c */ /* 0x000fe40003f06100 */
[----:B------:R-:W-:-:S04]  /*0c10*/  ISETP.NE.U32.AND P1, PT, R12, RZ, PT ;  /* 0x000000ff0c00720c */ /* 0x000fc80003f25070 */
[----:B------:R-:W-:-:S07]  /*0c20*/  ISETP.NE.AND.EX P1, PT, RZ, RZ, PT, P1 ;  /* 0x000000ffff00720c */ /* 0x000fce0003f25310 */
[----:B------:R-:W-:Y:S06]  /*0c30*/  @!P0 BRA `(.L_x_11) ;  /* 0x0000000000388947 */ /* 0x000fec0003800000 */
[----:B0-----:R-:W0:Y:S08]  /*0c40*/  LDC.64 R6, c[0x0][0x380] ;  /* 0x0000e000ff067b82 */ /* 0x001e300000000a00 */
[----:B------:R-:W1:Y:S01]  /*0c50*/  LDC.64 R10, c[0x0][0x388] ;  /* 0x0000e200ff0a7b82 */ /* 0x000e620000000a00 */
[----:B0-----:R-:W-:-:S04]  /*0c60*/  LEA R6, P0, R3, R6, 0x3 ;  /* 0x0000000603067211 */ /* 0x001fc800078018ff */
[C---:B------:R-:W-:Y:S02]  /*0c70*/  LEA.HI.X R7, R3.reuse, R7, R4, 0x3, P0 ;  /* 0x0000000703077211 */ /* 0x040fe400000f1c04 */
[----:B------:R-:W-:-:S03]  /*0c80*/  IADD3 R3, P0, PT, R3, 0x8, RZ ;  /* 0x0000000803037810 */ /* 0x000fc60007f1e0ff */
[----:B-1----:R1:W-:Y:S02]  /*0c90*/  STG.E.64 desc[UR4][R6.64], R10 ;  /* 0x0000000a06007986 */ /* 0x0023e4000c101b04 */
[----:B------:R-:W-:Y:S02]  /*0ca0*/  IMAD.X R4, RZ, RZ, R4, P0 ;  /* 0x000000ffff047224 */ /* 0x000fe400000e0604 */
[----:B------:R1:W-:Y:S04]  /*0cb0*/  STG.E.64 desc[UR4][R6.64+0x8], R10 ;  /* 0x0000080a06007986 */ /* 0x0003e8000c101b04 */
[----:B------:R1:W-:Y:S04]  /*0cc0*/  STG.E.64 desc[UR4][R6.64+0x10], R10 ;  /* 0x0000100a06007986 */ /* 0x0003e8000c101b04 */
[----:B------:R1:W-:Y:S04]  /*0cd0*/  STG.E.64 desc[UR4][R6.64+0x18], R10 ;  /* 0x0000180a06007986 */ /* 0x0003e8000c101b04 */
[----:B------:R1:W-:Y:S04]  /*0ce0*/  STG.E.64 desc[UR4][R6.64+0x20], R10 ;  /* 0x0000200a06007986 */ /* 0x0003e8000c101b04 */
[----:B------:R1:W-:Y:S04]  /*0cf0*/  STG.E.64 desc[UR4][R6.64+0x28], R10 ;  /* 0x0000280a06007986 */ /* 0x0003e8000c101b04 */
[----:B------:R1:W-:Y:S04]  /*0d00*/  STG.E.64 desc[UR4][R6.64+0x30], R10 ;  /* 0x0000300a06007986 */ /* 0x0003e8000c101b04 */
[----:B------:R1:W-:Y:S02]  /*0d10*/  STG.E.64 desc[UR4][R6.64+0x38], R10 ;  /* 0x0000380a06007986 */ /* 0x0003e4000c101b04 */
.L_x_11:
[----:B------:R-:W-:Y:S05]  /*0d20*/  @!P1 EXIT ;  /* 0x000000000000994d */ /* 0x000fea0003800000 */
[----:B------:R-:W-:Y:S02]  /*0d30*/  ISETP.GE.U32.AND P0, PT, R12, 0x4, PT ;  /* 0x000000040c00780c */ /* 0x000fe40003f06070 */
[----:B------:R-:W-:Y:S02]  /*0d40*/  LOP3.LUT R0, R8, 0x3, RZ, 0xc0, !PT ;  /* 0x0000000308007812 */ /* 0x000fe400078ec0ff */
[----:B------:R-:W-:Y:S02]  /*0d50*/  ISETP.GE.U32.AND.EX P0, PT, RZ, RZ, PT, P0 ;  /* 0x000000ffff00720c */ /* 0x000fe40003f06100 */
[----:B------:R-:W-:-:S04]  /*0d60*/  ISETP.NE.U32.AND P1, PT, R0, RZ, PT ;  /* 0x000000ff0000720c */ /* 0x000fc80003f25070 */
[----:B------:R-:W-:-:S07]  /*0d70*/  ISETP.NE.AND.EX P1, PT, RZ, RZ, PT, P1 ;  /* 0x000000ffff00720c */ /* 0x000fce0003f25310 */
[----:B------:R-:W-:Y:S06]  /*0d80*/  @!P0 BRA `(.L_x_12) ;  /* 0x0000000000288947 */ /* 0x000fec0003800000 */
[----:B01----:R-:W0:Y:S08]  /*0d90*/  LDC.64 R6, c[0x0][0x380] ;  /* 0x0000e000ff067b82 */ /* 0x003e300000000a00 */
        /* <DEDUP_REMOVED lines=8> */
[----:B------:R2:W-:Y:S02]  /*0e20*/  STG.E.64 desc[UR4][R6.64+0x18], R8 ;  /* 0x0000180806007986 */ /* 0x0005e4000c101b04 */
.L_x_12:
[----:B------:R-:W-:Y:S05]  /*0e30*/  @!P1 EXIT ;  /* 0x000000000000994d */ /* 0x000fea0003800000 */
[----:B--2---:R-:W2:Y:S01]  /*0e40*/  LDC.64 R8, c[0x0][0x380] ;  /* 0x0000e000ff087b82 */ /* 0x004ea20000000a00 */
[----:B------:R-:W-:-:S05]  /*0e50*/  IADD3 R0, P1, PT, RZ, -R0, RZ ;  /* 0x80000000ff007210 */ /* 0x000fca0007f3e0ff */
[----:B------:R-:W-:Y:S02]  /*0e60*/  IMAD.X R5, RZ, RZ, -0x1, P1 ;  /* 0xffffffffff057424 */ /* 0x000fe400008e06ff */
[----:B01----:R-:W0:Y:S01]  /*0e70*/  LDC.64 R6, c[0x0][0x388] ;  /* 0x0000e200ff067b82 */ /* 0x003e220000000a00 */
[----:B--2---:R-:W-:-:S04]  /*0e80*/  LEA R8, P0, R3, R8, 0x3 ;  /* 0x0000000803087211 */ /* 0x004fc800078018ff */
[----:B------:R-:W-:-:S09]  /*0e90*/  LEA.HI.X R9, R3, R9, R4, 0x3, P0 ;  /* 0x0000000903097211 */ /* 0x000fd200000f1c04 */
.L_x_13:
[----:B------:R-:W-:Y:S01]  /*0ea0*/  IMAD.MOV.U32 R2, RZ, RZ, R8 ;  /* 0x000000ffff027224 */ /* 0x000fe200078e0008 */
[----:B------:R-:W-:Y:S01]  /*0eb0*/  IADD3 R0, P0, PT, R0, 0x1, RZ ;  /* 0x0000000100007810 */ /* 0x000fe20007f1e0ff */
[----:B------:R-:W-:Y:S01]  /*0ec0*/  IMAD.MOV.U32 R3, RZ, RZ, R9 ;  /* 0x000000ffff037224 */ /* 0x000fe200078e0009 */
[----:B------:R-:W-:-:S03]  /*0ed0*/  IADD3 R8, P1, PT, R8, 0x8, RZ ;  /* 0x0000000808087810 */ /* 0x000fc60007f3e0ff */
[----:B------:R-:W-:Y:S01]  /*0ee0*/  IMAD.X R5, RZ, RZ, R5, P0 ;  /* 0x000000ffff057224 */ /* 0x000fe200000e0605 */
[----:B0-----:R1:W-:Y:S01]  /*0ef0*/  STG.E.64 desc[UR4][R2.64], R6 ;  /* 0x0000000602007986 */ /* 0x0013e2000c101b04 */
[----:B------:R-:W-:Y:S01]  /*0f00*/  ISETP.NE.U32.AND P0, PT, R0, RZ, PT ;  /* 0x000000ff0000720c */ /* 0x000fe20003f05070 */
[----:B------:R-:W-:-:S03]  /*0f10*/  IMAD.X R9, RZ, RZ, R9, P1 ;  /* 0x000000ffff097224 */ /* 0x000fc600008e0609 */
[----:B------:R-:W-:-:S13]  /*0f20*/  ISETP.NE.AND.EX P0, PT, R5, RZ, PT, P0 ;  /* 0x000000ff0500720c */ /* 0x000fda0003f05300 */
[----:B-1----:R-:W-:Y:S05]  /*0f30*/  @P0 BRA `(.L_x_13) ;  /* 0xfffffffc00d80947 */ /* 0x002fea000383ffff */
[----:B------:R-:W-:Y:S05]  /*0f40*/  EXIT ;  /* 0x000000000000794d */ /* 0x000fea0003800000 */
        .weak           $__internal_0_$__cuda_sm20_div_u64
        .type           $__internal_0_$__cuda_sm20_div_u64,@function
        .size           $__internal_0_$__cuda_sm20_div_u64,(.L_x_165 - $__internal_0_$__cuda_sm20_div_u64)
$__internal_0_$__cuda_sm20_div_u64:
[----:B------:R-:W-:Y:S02]  /*0f50*/  IMAD.MOV.U32 R12, RZ, RZ, R17 ;  /* 0x000000ffff0c7224 */ /* 0x000fe400078e0011 */
[----:B------:R-:W-:-:S04]  /*0f60*/  IMAD.MOV.U32 R13, RZ, RZ, RZ ;  /* 0x000000ffff0d7224 */ /* 0x000fc800078e00ff */
[----:B------:R-:W0:Y:S08]  /*0f70*/  I2F.U64.RP R7, R12 ;  /* 0x0000000c00077312 */ /* 0x000e300000309000 */
[----:B0-----:R-:W0:Y:S02]  /*0f80*/  MUFU.RCP R7, R7 ;  /* 0x0000000700077308 */ /* 0x001e240000001000 */
[----:B0-----:R-:W-:-:S06]  /*0f90*/  VIADD R8, R7, 0x1ffffffe ;  /* 0x1ffffffe07087836 */ /* 0x001fcc0000000000 */
[----:B------:R-:W0:Y:S02]  /*0fa0*/  F2I.U64.TRUNC R8, R8 ;  /* 0x0000000800087311 */ /* 0x000e24000020d800 */
[----:B0-----:R-:W-:-:S04]  /*0fb0*/  IMAD.WIDE.U32 R10, R8, R17, RZ ;  /* 0x00000011080a7225 */ /* 0x001fc800078e00ff */
[----:B------:R-:W-:Y:S01]  /*0fc0*/  IMAD R11, R9, R17, R11 ;  /* 0x00000011090b7224 */ /* 0x000fe200078e020b */
[----:B------:R-:W-:-:S05]  /*0fd0*/  IADD3 R15, P0, PT, RZ, -R10, RZ ;  /* 0x8000000aff0f7210 */ /* 0x000fca0007f1e0ff */
[----:B------:R-:W-:-:S04]  /*0fe0*/  IMAD.HI.U32 R10, R8, R15, RZ ;  /* 0x0000000f080a7227 */ /* 0x000fc800078e00ff */
[----:B------:R-:W-:Y:S02]  /*0ff0*/  IMAD.X R19, RZ, RZ, ~R11, P0 ;  /* 0x000000ffff137224 */ /* 0x000fe400000e0e0b */
[----:B------:R-:W-:Y:S02]  /*1000*/  IMAD.MOV.U32 R11, RZ, RZ, R8 ;  /* 0x000000ffff0b7224 */ /* 0x000fe400078e0008 */
[-C--:B------:R-:W-:Y:S02]  /*1010*/  IMAD R13, R9, R19.reuse, RZ ;  /* 0x00000013090d7224 */ /* 0x080fe400078e02ff */
[----:B------:R-:W-:-:S04]  /*1020*/  IMAD.WIDE.U32 R10, P0, R8, R19, R10 ;  /* 0x00000013080a7225 */ /* 0x000fc8000780000a */
[----:B------:R-:W-:-:S04]  /*1030*/  IMAD.HI.U32 R7, R9, R19, RZ ;  /* 0x0000001309077227 */ /* 0x000fc800078e00ff */
[----:B------:R-:W-:-:S04]  /*1040*/  IMAD.HI.U32 R10, P1, R9, R15, R10 ;  /* 0x0000000f090a7227 */ /* 0x000fc8000782000a */
[----:B------:R-:W-:Y:S01]  /*1050*/  IMAD.X R7, R7, 0x1, R9, P0 ;  /* 0x0000000107077824 */ /* 0x000fe200000e0609 */
[----:B------:R-:W-:-:S04]  /*1060*/  IADD3 R11, P2, PT, R13, R10, RZ ;  /* 0x0000000a0d0b7210 */ /* 0x000fc80007f5e0ff */
[----:B------:R-:W-:Y:S01]  /*1070*/  IADD3.X R7, PT, PT, RZ, RZ, R7, P2, P1 ;  /* 0x000000ffff077210 */ /* 0x000fe200017e2407 */
[----:B------:R-:W-:-:S03]  /*1080*/  IMAD.WIDE.U32 R8, R11, R17, RZ ;  /* 0x000000110b087225 */ /* 0x000fc600078e00ff */
[----:B------:R-:W-:Y:S01]  /*1090*/  IADD3 R13, P0, PT, RZ, -R8, RZ ;  /* 0x80000008ff0d7210 */ /* 0x000fe20007f1e0ff */
[----:B------:R-:W-:Y:S02]  /*10a0*/  IMAD R8, R7, R17, R9 ;  /* 0x0000001107087224 */ /* 0x000fe400078e0209 */
[----:B------:R-:W-:Y:S02]  /*10b0*/  IMAD.MOV.U32 R9, RZ, RZ, RZ ;  /* 0x000000ffff097224 */ /* 0x000fe400078e00ff */
[----:B------:R-:W-:-:S04]  /*10c0*/  IMAD.HI.U32 R10, R11, R13, RZ ;  /* 0x0000000d0b0a7227 */ /* 0x000fc800078e00ff */
[----:B------:R-:W-:-:S04]  /*10d0*/  IMAD.X R8, RZ, RZ, ~R8, P0 ;  /* 0x000000ffff087224 */ /* 0x000fc800000e0e08 */
[----:B------:R-:W-:-:S04]  /*10e0*/  IMAD.WIDE.U32 R10, P0, R11, R8, R10 ;  /* 0x000000080b0a7225 */ /* 0x000fc8000780000a */
[C---:B------:R-:W-:Y:S02]  /*10f0*/  IMAD R12, R7.reuse, R8, RZ ;  /* 0x00000008070c7224 */ /* 0x040fe400078e02ff */
[----:B------:R-:W-:-:S04]  /*1100*/  IMAD.HI.U32 R11, P1, R7, R13, R10 ;  /* 0x0000000d070b7227 */ /* 0x000fc8000782000a */
[----:B------:R-:W-:Y:S01]  /*1110*/  IMAD.HI.U32 R8, R7, R8, RZ ;  /* 0x0000000807087227 */ /* 0x000fe200078e00ff */
[----:B------:R-:W-:-:S03]  /*1120*/  IADD3 R11, P2, PT, R12, R11, RZ ;  /* 0x0000000b0c0b7210 */ /* 0x000fc60007f5e0ff */
[----:B------:R-:W-:Y:S02]  /*1130*/  IMAD.X R7, R8, 0x1, R7, P0 ;  /* 0x0000000108077824 */ /* 0x000fe400000e0607 */
[----:B------:R-:W-:-:S03]  /*1140*/  IMAD.HI.U32 R8, R11, R4, RZ ;  /* 0x000000040b087227 */ /* 0x000fc600078e00ff */
[----:B------:R-:W-:Y:S01]  /*1150*/  IADD3.X R7, PT, PT, RZ, RZ, R7, P2, P1 ;  /* 0x000000ffff077210 */ /* 0x000fe200017e2407 */
[----:B------:R-:W-:-:S04]  /*1160*/  IMAD.WIDE.U32 R8, R11, R5, R8 ;  /* 0x000000050b087225 */ /* 0x000fc800078e0008 */
[C---:B------:R-:W-:Y:S02]  /*1170*/  IMAD R11, R7.reuse, R5, RZ ;  /* 0x00000005070b7224 */ /* 0x040fe400078e02ff */
[----:B------:R-:W-:-:S04]  /*1180*/  IMAD.HI.U32 R8, P0, R7, R4, R8 ;  /* 0x0000000407087227 */ /* 0x000fc80007800008 */
[----:B------:R-:W-:Y:S01]  /*1190*/  IMAD.HI.U32 R7, R7, R5, RZ ;  /* 0x0000000507077227 */ /* 0x000fe200078e00ff */
[----:B------:R-:W-:-:S03]  /*11a0*/  IADD3 R10, P1, PT, R11, R8, RZ ;  /* 0x000000080b0a7210 */ /* 0x000fc60007f3e0ff */
[----:B------:R-:W-:Y:S02]  /*11b0*/  IMAD.X R7, RZ, RZ, R7, P0 ;  /* 0x000000ffff077224 */ /* 0x000fe400000e0607 */
[----:B------:R-:W-:-:S04]  /*11c0*/  IMAD.WIDE.U32 R8, R10, R17, RZ ;  /* 0x000000110a087225 */ /* 0x000fc800078e00ff */
[----:B------:R-:W-:Y:S01]  /*11d0*/  IMAD.X R7, RZ, RZ, R7, P1 ;  /* 0x000000ffff077224 */ /* 0x000fe200008e0607 */
[----:B------:R-:W-:-:S03]  /*11e0*/  IADD3 R14, P0, PT, -R8, R4, RZ ;  /* 0x00000004080e7210 */ /* 0x000fc60007f1e1ff */
[-C--:B------:R-:W-:Y:S01]  /*11f0*/  IMAD R12, R7, R17.reuse, R9 ;  /* 0x00000011070c7224 */ /* 0x080fe200078e0209 */
[----:B------:R-:W-:Y:S02]  /*1200*/  IADD3 R9, P2, PT, R10, 0x1, RZ ;  /* 0x000000010a097810 */ /* 0x000fe40007f5e0ff */
[----:B------:R-:W-:Y:S01]  /*1210*/  IADD3 R4, P1, PT, -R17, R14, RZ ;  /* 0x0000000e11047210 */ /* 0x000fe20007f3e1ff */
[----:B------:R-:W-:Y:S01]  /*1220*/  IMAD.X R12, R5, 0x1, ~R12, P0 ;  /* 0x00000001050c7824 */ /* 0x000fe200000e0e0c */
[----:B------:R-:W-:Y:S01]  /*1230*/  ISETP.GE.U32.AND P0, PT, R14, R17, PT ;  /* 0x000000110e00720c */ /* 0x000fe20003f06070 */
[----:B------:R-:W-:-:S03]  /*1240*/  IMAD.X R8, RZ, RZ, R7, P2 ;  /* 0x000000ffff087224 */ /* 0x000fc600010e0607 */
[C---:B------:R-:W-:Y:S02]  /*1250*/  ISETP.GE.U32.AND.EX P0, PT, R12.reuse, RZ, PT, P0 ;  /* 0x000000ff0c00720c */ /* 0x040fe40003f06100 */
[----:B------:R-:W-:Y:S02]  /*1260*/  IADD3.X R5, PT, PT, R12, -0x1, RZ, P1, !PT ;  /* 0xffffffff0c057810 */ /* 0x000fe40000ffe4ff */
[----:B------:R-:W-:Y:S02]  /*1270*/  SEL R4, R4, R14, P0 ;  /* 0x0000000e04047207 */ /* 0x000fe40000000000 */
[----:B------:R-:W-:Y:S02]  /*1280*/  SEL R9, R9, R10, P0 ;  /* 0x0000000a09097207 */ /* 0x000fe40000000000 */
[----:B------:R-:W-:Y:S02]  /*1290*/  SEL R5, R5, R12, P0 ;  /* 0x0000000c05057207 */ /* 0x000fe40000000000 */
[----:B------:R-:W-:Y:S01]  /*12a0*/  SEL R8, R8, R7, P0 ;  /* 0x0000000708087207 */ /* 0x000fe20000000000 */
[----:B------:R-:W-:Y:S01]  /*12b0*/  IMAD.MOV.U32 R7, RZ, RZ, 0x0 ;  /* 0x00000000ff077424 */ /* 0x000fe200078e00ff */
[----:B------:R-:W-:-:S02]  /*12c0*/  ISETP.GE.U32.AND P0, PT, R4, R17, PT ;  /* 0x000000110400720c */ /* 0x000fc40003f06070 */
[----:B------:R-:W-:Y:S02]  /*12d0*/  IADD3 R4, P2, PT, R9, 0x1, RZ ;  /* 0x0000000109047810 */ /* 0x000fe40007f5e0ff */
[----:B------:R-:W-:Y:S02]  /*12e0*/  ISETP.GE.U32.AND.EX P0, PT, R5, RZ, PT, P0 ;  /* 0x000000ff0500720c */ /* 0x000fe40003f06100 */
[----:B------:R-:W-:Y:S01]  /*12f0*/  ISETP.NE.U32.AND P1, PT, R17, RZ, PT ;  /* 0x000000ff1100720c */ /* 0x000fe20003f25070 */
[----:B------:R-:W-:Y:S01]  /*1300*/  IMAD.X R5, RZ, RZ, R8, P2 ;  /* 0x000000ffff057224 */ /* 0x000fe200010e0608 */
[----:B------:R-:W-:Y:S02]  /*1310*/  SEL R4, R4, R9, P0 ;  /* 0x0000000904047207 */ /* 0x000fe40000000000 */
[----:B------:R-:W-:Y:S02]  /*1320*/  ISETP.NE.AND.EX P1, PT, RZ, RZ, PT, P1 ;  /* 0x000000ffff00720c */ /* 0x000fe40003f25310 */
[----:B------:R-:W-:-:S02]  /*1330*/  SEL R5, R5, R8, P0 ;  /* 0x0000000805057207 */ /* 0x000fc40000000000 */
[----:B------:R-:W-:Y:S02]  /*1340*/  SEL R4, R4, 0xffffffff, P1 ;  /* 0xffffffff04047807 */ /* 0x000fe40000800000 */
[----:B------:R-:W-:Y:S01]  /*1350*/  SEL R5, R5, 0xffffffff, P1 ;  /* 0xffffffff05057807 */ /* 0x000fe20000800000 */
[----:B------:R-:W-:Y:S06]  /*1360*/  RET.REL.NODEC R6 `(fill_u64) ;  /* 0xffffffec06247950 */ /* 0x000fec0003c3ffff */
.L_x_14:
[----:B------:R-:W-:-:S00]  /*1370*/  BRA `(.L_x_14) ;  /* 0xfffffffc00fc7947 */ /* 0x000fc0000383ffff */
[----:B------:R-:W-:-:S00]  /*1380*/  NOP ;  /* 0x0000000000007918 */ /* 0x000fc00000000000 */
[----:B------:R-:W-:-:S00]  /*1390*/  NOP ;  /* 0x0000000000007918 */ /* 0x000fc00000000000 */
[----:B------:R-:W-:-:S00]  /*13a0*/  NOP ;  /* 0x0000000000007918 */ /* 0x000fc00000000000 */
[----:B------:R-:W-:-:S00]  /*13b0*/  NOP ;  /* 0x0000000000007918 */ /* 0x000fc00000000000 */
[----:B------:R-:W-:-:S00]  /*13c0*/  NOP ;  /* 0x0000000000007918 */ /* 0x000fc00000000000 */
[----:B------:R-:W-:-:S00]  /*13d0*/  NOP ;  /* 0x0000000000007918 */ /* 0x000fc00000000000 */
[----:B------:R-:W-:-:S00]  /*13e0*/  NOP ;  /* 0x0000000000007918 */ /* 0x000fc00000000000 */
[----:B------:R-:W-:-:S00]  /*13f0*/  NOP ;  /* 0x0000000000007918 */ /* 0x000fc00000000000 */
.L_x_165:


//--------------------- .text.fill_u32            --------------------------
	.section	.text.fill_u32,"ax",@progbits
	.align	128
        .global         fill_u32
        .type           fill_u32,@function
        .size           fill_u32,(.L_x_166 - fill_u32)
        .other          fill_u32,@"STO_CUDA_ENTRY STV_DEFAULT"
fill_u32:
.text.fill_u32:
        /* <DEDUP_REMOVED lines=22> */
[CC--:B------:R-:W-:Y:S02]  /*0160*/  ISETP.GT.U32.AND.EX P1, PT, R2.reuse, R9.reuse, PT, P1 ;  /* 0x000000090200720c */ /* 0x0c0fe40003f24110 */
[----:B------:R-:W-:Y:S02]  /*0170*/  SEL R4, RZ, 0x1, P0 ;  /* 0x00000001ff047807 */ /* 0x000fe40000000000 */
[-C--:B------:R-:W-:Y:S02]  /*0180*/  SEL R5, R3, R6.reuse, P1 ;  /* 0x0000000603057207 */ /* 0x080fe40000800000 */
        /* <DEDUP_REMOVED lines=9> */
[----:B0-----:R-:W-:-:S06]  /*0220*/  VIADD R6, R8, 0xffffffe ;  /* 0x0ffffffe08067836 */ /* 0x001fcc0000000000 */
[----:B------:R0:W1:Y:S02]  /*0230*/  F2I.FTZ.U32.TRUNC.NTZ R7, R6 ;  /* 0x0000000600077305 */ /* 0x000064000021f000 */
[----:B0-----:R-:W-:Y:S02]  /*0240*/  IMAD.MOV.U32 R6, RZ, RZ, RZ ;  /* 0x000000ffff067224 */ /* 0x001fe400078e00ff */
[----:B-1----:R-:W-:-:S04]  /*0250*/  IMAD R9, R9, R7, RZ ;  /* 0x0000000709097224 */ /* 0x002fc800078e02ff */
[----:B------:R-:W-:-:S06]  /*0260*/  IMAD.HI.U32 R10, R7, R9, R6 ;  /* 0x00000009070a7227 */ /* 0x000fcc00078e0006 */
[----:B------:R-:W-:-:S04]  /*0270*/  IMAD.HI.U32 R6, R10, R5, RZ ;  /* 0x000000050a067227 */ /* 0x000fc800078e00ff */
[----:B------:R-:W-:-:S04]  /*0280*/  IMAD.MOV R7, RZ, RZ, -R6 ;  /* 0x000000ffff077224 */ /* 0x000fc800078e0a06 */
[----:B------:R-:W-:Y:S02]  /*0290*/  IMAD R5, R20, R7, R5 ;  /* 0x0000000714057224 */ /* 0x000fe400078e0205 */
[----:B------:R-:W-:-:S03]  /*02a0*/  IMAD.MOV.U32 R7, RZ, RZ, RZ ;  /* 0x000000ffff077224 */ /* 0x000fc600078e00ff */
[----:B------:R-:W-:-:S13]  /*02b0*/  ISETP.GE.U32.AND P0, PT, R5, R20, PT ;  /* 0x000000140500720c */ /* 0x000fda0003f06070 */
[----:B------:R-:W-:Y:S02]  /*02c0*/  @P0 IMAD.IADD R5, R5, 0x1, -R20 ;  /* 0x0000000105050824 */ /* 0x000fe400078e0a14 */
[----:B------:R-:W-:-:S03]  /*02d0*/  @P0 VIADD R6, R6, 0x1 ;  /* 0x0000000106060836 */ /* 0x000fc60000000000 */
[----:B------:R-:W-:-:S13]  /*02e0*/  ISETP.GE.U32.AND P1, PT, R5, R20, PT ;  /* 0x000000140500720c */ /* 0x000fda0003f26070 */
[----:B------:R-:W-:Y:S01]  /*02f0*/  @P1 VIADD R6, R6, 0x1 ;  /* 0x0000000106061836 */ /* 0x000fe20000000000 */
[----:B------:R-:W-:Y:S01]  /*0300*/  @!P2 LOP3.LUT R6, RZ, R20, RZ, 0x33, !PT ;  /* 0x00000014ff06a212 */ /* 0x000fe200078e33ff */
[----:B------:R-:W-:Y:S06]  /*0310*/  BRA `(.L_x_19) ;  /* 0x0000000000107947 */ /* 0x000fec0003800000 */
.L_x_18:
[----:B------:R-:W-:-:S07]  /*0320*/  MOV R6, 0x340 ;  /* 0x0000034000067802 */ /* 0x000fce0000000f00 */
[----:B------:R-:W-:Y:S05]  /*0330*/  CALL.REL.NOINC `($__internal_1_$__cuda_sm20_div_u64) ;  /* 0x0000000800f47944 */ /* 0x000fea0003c00000 */
[----:B------:R-:W-:Y:S02]  /*0340*/  IMAD.MOV.U32 R6, RZ, RZ, R5 ;  /* 0x000000ffff067224 */ /* 0x000fe400078e0005 */
[----:B------:R-:W-:-:S07]  /*0350*/  IMAD.MOV.U32 R7, RZ, RZ, R8 ;  /* 0x000000ffff077224 */ /* 0x000fce00078e0008 */
.L_x_19:
[----:B------:R-:W-:Y:S05]  /*0360*/  BSYNC.RECONVERGENT B1 ;  /* 0x0000000000017941 */ /* 0x000fea0003800200 */
.L_x_17:
[----:B------:R-:W-:Y:S01]  /*0370*/  IADD3 R10, P0, PT, R6, R4, RZ ;  /* 0x00000004060a7210 */ /* 0x000fe20007f1e0ff */
[----:B------:R-:W-:Y:S01]  /*0380*/  BSSY.RECONVERGENT B1, `(.L_x_20) ;  /* 0x0000022000017945 */ /* 0x000fe20003800200 */
[----:B------:R-:W-:Y:S02]  /*0390*/  IMAD.MOV.U32 R22, RZ, RZ, R0 ;  /* 0x000000ffff167224 */ /* 0x000fe400078e0000 */
[C---:B------:R-:W-:Y:S01]  /*03a0*/  LOP3.LUT R4, R10.reuse, 0x3, RZ, 0xc0, !PT ;  /* 0x000000030a047812 */ /* 0x040fe200078ec0ff */
[----:B------:R-:W-:Y:S01]  /*03b0*/  IMAD.X R6, RZ, RZ, R7, P0 ;  /* 0x000000ffff067224 */ /* 0x000fe200000e0607 */
[----:B------:R-:W-:Y:S01]  /*03c0*/  ISETP.GE.U32.AND P0, PT, R10, 0x3, PT ;  /* 0x000000030a00780c */ /* 0x000fe20003f06070 */
[----:B------:R-:W-:Y:S01]  /*03d0*/  IMAD.MOV.U32 R21, RZ, RZ, RZ ;  /* 0x000000ffff157224 */ /* 0x000fe200078e00ff */
[----:B------:R-:W-:Y:S02]  /*03e0*/  ISETP.NE.U32.AND P1, PT, R4, 0x3, PT ;  /* 0x000000030400780c */ /* 0x000fe40003f25070 */
[----:B------:R-:W-:-:S02]  /*03f0*/  ISETP.GE.U32.AND.EX P0, PT, R6, RZ, PT, P0 ;  /* 0x000000ff0600720c */ /* 0x000fc40003f06100 */
[----:B------:R-:W-:-:S13]  /*0400*/  ISETP.NE.AND.EX P1, PT, RZ, RZ, PT, P1 ;  /* 0x000000ffff00720c */ /* 0x000fda0003f25310 */
[----:B------:R-:W-:Y:S05]  /*0410*/  @!P1 BRA `(.L_x_21) ;  /* 0x0000000000609947 */ /* 0x000fea0003800000 */
[----:B------:R-:W0:Y:S01]  /*0420*/  LDCU.64 UR6, c[0x0][0x380] ;  /* 0x00007000ff0677ac */ /* 0x000e220008000a00 */
[----:B------:R-:W1:Y:S01]  /*0430*/  LDC R4, c[0x0][0x388] ;  /* 0x0000e200ff047b82 */ /* 0x000e620000000800 */
[----:B------:R-:W-:Y:S02]  /*0440*/  VIADD R10, R10, 0x1 ;  /* 0x000000010a0a7836 */ /* 0x000fe40000000000 */
[----:B------:R-:W-:Y:S02]  /*0450*/  IMAD.MOV.U32 R11, RZ, RZ, RZ ;  /* 0x000000ffff0b7224 */ /* 0x000fe400078e00ff */
[----:B------:R-:W-:Y:S01]  /*0460*/  IMAD.MOV.U32 R22, RZ, RZ, R0 ;  /* 0x000000ffff167224 */ /* 0x000fe200078e0000 */
[----:B------:R-:W-:Y:S01]  /*0470*/  LOP3.LUT R10, R10, 0x3, RZ, 0xc0, !PT ;  /* 0x000000030a0a7812 */ /* 0x000fe200078ec0ff */
[----:B------:R-:W-:Y:S01]  /*0480*/  IMAD.MOV.U32 R21, RZ, RZ, RZ ;  /* 0x000000ffff157224 */ /* 0x000fe200078e00ff */
[----:B0-----:R-:W-:-:S04]  /*0490*/  LEA R13, P1, R0, UR6, 0x4 ;  /* 0x00000006000d7c11 */ /* 0x001fc8000f8220ff */
[----:B------:R-:W-:-:S09]  /*04a0*/  LEA.HI.X R12, R0, UR7, RZ, 0x4, P1 ;  /* 0x00000007000c7c11 */ /* 0x000fd200088f24ff */
.L_x_22:
[--C-:B01----:R-:W-:Y:S01]  /*04b0*/  IMAD.MOV.U32 R5, RZ, RZ, R4.reuse ;  /* 0x000000ffff057224 */ /* 0x103fe200078e0004 */
[----:B------:R-:W-:Y:S01]  /*04c0*/  IADD3 R10, P1, PT, R10, -0x1, RZ ;  /* 0xffffffff0a0a7810 */ /* 0x000fe20007f3e0ff */
[--C-:B------:R-:W-:Y:S01]  /*04d0*/  IMAD.MOV.U32 R6, RZ, RZ, R4.reuse ;  /* 0x000000ffff067224 */ /* 0x100fe200078e0004 */
[----:B------:R-:W-:Y:S01]  /*04e0*/  IADD3 R22, P2, PT, R20, R22, RZ ;  /* 0x0000001614167210 */ /* 0x000fe20007f5e0ff */
[----:B------:R-:W-:Y:S01]  /*04f0*/  IMAD.MOV.U32 R7, RZ, RZ, R4 ;  /* 0x000000ffff077224 */ /* 0x000fe200078e0004 */
[----:B------:R-:W-:Y:S01]  /*0500*/  IADD3.X R11, PT, PT, R11, -0x1, RZ, P1, !PT ;  /* 0xffffffff0b0b7810 */ /* 0x000fe20000ffe4ff */
[----:B------:R-:W-:Y:S01]  /*0510*/  IMAD.MOV.U32 R8, RZ, RZ, R13 ;  /* 0x000000ffff087224 */ /* 0x000fe200078e000d */
[----:B------:R-:W-:Y:S01]  /*0520*/  ISETP.NE.U32.AND P1, PT, R10, RZ, PT ;  /* 0x000000ff0a00720c */ /* 0x000fe20003f25070 */
[----:B------:R-:W-:Y:S01]  /*0530*/  IMAD.MOV.U32 R9, RZ, RZ, R12 ;  /* 0x000000ffff097224 */ /* 0x000fe200078e000c */
[----:B------:R-:W-:Y:S01]  /*0540*/  LEA R13, P3, R20, R13, 0x4 ;  /* 0x0000000d140d7211 */ /* 0x000fe200078620ff */
[----:B------:R-:W-:Y:S01]  /*0550*/  IMAD.X R21, RZ, RZ, R21, P2 ;  /* 0x000000ffff157224 */ /* 0x000fe200010e0615 */
[----:B------:R-:W-:-:S02]  /*0560*/  ISETP.NE.AND.EX P1, PT, R11, RZ, PT, P1 ;  /* 0x000000ff0b00720c */ /* 0x000fc40003f25310 */
[----:B------:R0:W-:Y:S01]  /*0570*/  STG.E.128 desc[UR4][R8.64], R4 ;  /* 0x0000000408007986 */ /* 0x0001e2000c101d04 */
[----:B------:R-:W-:-:S10]  /*0580*/  LEA.HI.X R12, R20, R12, RZ, 0x4, P3 ;  /* 0x0000000c140c7211 */ /* 0x000fd400018f24ff */
[----:B------:R-:W-:Y:S05]  /*0590*/  @P1 BRA `(.L_x_22) ;  /* 0xfffffffc00c41947 */ /* 0x000fea000383ffff */
.L_x_21:
[----:B------:R-:W-:Y:S05]  /*05a0*/  BSYNC.RECONVERGENT B1 ;  /* 0x0000000000017941 */ /* 0x000fea0003800200 */
.L_x_20:
[----:B------:R-:W-:Y:S05]  /*05b0*/  @!P0 BRA `(.L_x_16) ;  /* 0x00000000008c8947 */ /* 0x000fea0003800000 */
[----:B------:R-:W1:Y:S01]  /*05c0*/  LDC R12, c[0x0][0x388] ;  /* 0x0000e200ff0c7b82 */ /* 0x000e620000000800 */
[----:B------:R-:W-:Y:S01]  /*05d0*/  IMAD.SHL.U32 R29, R20, 0x10, RZ ;  /* 0x00000010141d7824 */ /* 0x000fe200078e00ff */
[----:B------:R-:W-:-:S07]  /*05e0*/  SHF.R.U32.HI R23, RZ, 0x1c, R20 ;  /* 0x0000001cff177819 */ /* 0x000fce0000011614 */
.L_x_23:
[C---:B------:R-:W-:Y:S01]  /*05f0*/  LEA R18, P0, R22.reuse, UR8, 0x4 ;  /* 0x0000000816127c11 */ /* 0x040fe2000f8020ff */
[--C-:B-1----:R-:W-:Y:S02]  /*0600*/  IMAD.MOV.U32 R13, RZ, RZ, R12.reuse ;  /* 0x000000ffff0d7224 */ /* 0x102fe400078e000c */
[--C-:B------:R-:W-:Y:S01]  /*0610*/  IMAD.MOV.U32 R14, RZ, RZ, R12.reuse ;  /* 0x000000ffff0e7224 */ /* 0x100fe200078e000c */
[----:B------:R-:W-:Y:S01]  /*0620*/  LEA.HI.X R19, R22, UR9, R21, 0x4, P0 ;  /* 0x0000000916137c11 */ /* 0x000fe200080f2415 */
[--C-:B------:R-:W-:Y:S01]  /*0630*/  IMAD.MOV.U32 R15, RZ, RZ, R12.reuse ;  /* 0x000000ffff0f7224 */ /* 0x100fe200078e000c */
[----:B------:R-:W-:Y:S01]  /*0640*/  IADD3 R26, P0, PT, R29, R18, RZ ;  /* 0x000000121d1a7210 */ /* 0x000fe20007f1e0ff */
[--C-:B0-----:R-:W-:Y:S02]  /*0650*/  IMAD.MOV.U32 R4, RZ, RZ, R12.reuse ;  /* 0x000000ffff047224 */ /* 0x101fe400078e000c */
[--C-:B------:R-:W-:Y:S01]  /*0660*/  IMAD.MOV.U32 R5, RZ, RZ, R12.reuse ;  /* 0x000000ffff057224 */ /* 0x100fe200078e000c */
[----:B------:R0:W-:Y:S01]  /*0670*/  STG.E.128 desc[UR4][R18.64], R12 ;  /* 0x0000000c12007986 */ /* 0x0001e2000c101d04 */
[----:B------:R-:W-:Y:S01]  /*0680*/  IMAD.X R27, R23, 0x1, R19, P0 ;  /* 0x00000001171b7824 */ /* 0x000fe200000e0613 */
[----:B------:R-:W-:Y:S01]  /*0690*/  IADD3 R24, P0, PT, R29, R26, RZ ;  /* 0x0000001a1d187210 */ /* 0x000fe20007f1e0ff */
[----:B------:R-:W-:-:S02]  /*06a0*/  IMAD.MOV.U32 R6, RZ, RZ, R12 ;  /* 0x000000ffff067224 */ /* 0x000fc400078e000c */
[--C-:B------:R-:W-:Y:S02]  /*06b0*/  IMAD.MOV.U32 R7, RZ, RZ, R12.reuse ;  /* 0x000000ffff077224 */ /* 0x100fe400078e000c */
[----:B------:R-:W-:Y:S02]  /*06c0*/  IMAD.X R25, R23, 0x1, R27, P0 ;  /* 0x0000000117197824 */ /* 0x000fe400000e061b */
[--C-:B------:R-:W-:Y:S01]  /*06d0*/  IMAD.MOV.U32 R8, RZ, RZ, R12.reuse ;  /* 0x000000ffff087224 */ /* 0x100fe200078e000c */
[----:B------:R2:W-:Y:S01]  /*06e0*/  STG.E.128 desc[UR4][R26.64], R4 ;  /* 0x000000041a007986 */ /* 0x0005e2000c101d04 */
[--C-:B------:R-:W-:Y:S02]  /*06f0*/  IMAD.MOV.U32 R9, RZ, RZ, R12.reuse ;  /* 0x000000ffff097224 */ /* 0x100fe400078e000c */
[--C-:B------:R-:W-:Y:S02]  /*0700*/  IMAD.MOV.U32 R10, RZ, RZ, R12.reuse ;  /* 0x000000ffff0a7224 */ /* 0x100fe400078e000c */
[----:B------:R-:W-:-:S02]  /*0710*/  IMAD.MOV.U32 R11, RZ, RZ, R12 ;  /* 0x000000ffff0b7224 */ /* 0x000fc400078e000c */
[--C-:B------:R-:W-:Y:S01]  /*0720*/  IMAD.MOV.U32 R16, RZ, RZ, R12.reuse ;  /* 0x000000ffff107224 */ /* 0x100fe200078e000c */
[----:B0-----:R-:W-:Y:S01]  /*0730*/  IADD3 R14, P0, PT, R29, R24, RZ ;  /* 0x000000181d0e7210 */ /* 0x001fe20007f1e0ff */
[--C-:B------:R-:W-:Y:S01]  /*0740*/  IMAD.MOV.U32 R17, RZ, RZ, R12.reuse ;  /* 0x000000ffff117224 */ /* 0x100fe200078e000c */
[----:B------:R2:W-:Y:S01]  /*0750*/  STG.E.128 desc[UR4][R24.64], R8 ;  /* 0x0000000818007986 */ /* 0x0005e2000c101d04 */
[--C-:B------:R-:W-:Y:S02]  /*0760*/  IMAD.MOV.U32 R18, RZ, RZ, R12.reuse ;  /* 0x000000ffff127224 */ /* 0x100fe400078e000c */
[----:B------:R-:W-:Y:S01]  /*0770*/  IMAD.X R15, R23, 0x1, R25, P0 ;  /* 0x00000001170f7824 */ /* 0x000fe200000e0619 */
[----:B------:R-:W-:Y:S01]  /*0780*/  LEA R22, P0, R20, R22, 0x2 ;  /* 0x0000001614167211 */ /* 0x000fe200078010ff */
[----:B------:R-:W-:-:S03]  /*0790*/  IMAD.MOV.U32 R19, RZ, RZ, R12 ;  /* 0x000000ffff137224 */ /* 0x000fc600078e000c */
[----:B------:R-:W-:Y:S02]  /*07a0*/  LEA.HI.X R21, R20, R21, RZ, 0x2, P0 ;  /* 0x0000001514157211 */ /* 0x000fe400000f14ff */
[----:B------:R2:W-:Y:S01]  /*07b0*/  STG.E.128 desc[UR4][R14.64], R16 ;  /* 0x000000100e007986 */ /* 0x0005e2000c101d04 */
[----:B------:R-:W-:-:S04]  /*07c0*/  ISETP.GE.U32.AND P0, PT, R22, R3, PT ;  /* 0x000000031600720c */ /* 0x000fc80003f06070 */
[----:B------:R-:W-:-:S13]  /*07d0*/  ISETP.GE.U32.AND.EX P0, PT, R21, R2, PT, P0 ;  /* 0x000000021500720c */ /* 0x000fda0003f06100 */
[----:B--2---:R-:W-:Y:S05]  /*07e0*/  @!P0 BRA `(.L_x_23) ;  /* 0xfffffffc00808947 */ /* 0x004fea000383ffff */
.L_x_16:
[----:B------:R-:W-:Y:S05]  /*07f0*/  BSYNC.RECONVERGENT B0 ;  /* 0x0000000000007941 */ /* 0x000fea0003800200 */
.L_x_15:
[----:B0-----:R-:W0:Y:S08]  /*0800*/  LDC.64 R8, c[0x0][0x390] ;  /* 0x0000e400ff087b82 */ /* 0x001e300000000a00 */
        /* <DEDUP_REMOVED lines=22> */
[----:B------:R-:W0:Y:S01]  /*0970*/  LDC.64 R6, c[0x0][0x380] ;  /* 0x0000e000ff067b82 */ /* 0x000e220000000a00 */
[----:B------:R-:W-:-:S07]  /*0980*/  LOP3.LUT R8, R10, 0xfffffff0, RZ, 0xc0, !PT ;  /* 0xfffffff00a087812 */ /* 0x000fce00078ec0ff */
[----:B------:R-:W1:Y:S01]  /*0990*/  LDC R11, c[0x0][0x388] ;  /* 0x0000e200ff0b7b82 */ /* 0x000e620000000800 */
[----:B0-----:R-:W-:-:S04]  /*09a0*/  LEA R6, P1, R3, R6, 0x4 ;  /* 0x0000000603067211 */ /* 0x001fc800078220ff */
[----:B------:R-:W-:Y:S02]  /*09b0*/  IADD3 R6, P2, PT, R6, 0x20, RZ ;  /* 0x0000002006067810 */ /* 0x000fe40007f5e0ff */
[----:B------:R-:W-:-:S05]  /*09c0*/  LEA.HI.X R2, R3, R7, R2, 0x4, P1 ;  /* 0x0000000703027211 */ /* 0x000fca00008f2402 */
[----:B-1----:R-:W-:-:S07]  /*09d0*/  IMAD.X R7, RZ, RZ, R2, P2 ;  /* 0x000000ffff077224 */ /* 0x002fce00010e0602 */
.L_x_25:
[----:B0-----:R-:W-:Y:S01]  /*09e0*/  IMAD.MOV.U32 R2, RZ, RZ, R6 ;  /* 0x000000ffff027224 */ /* 0x001fe200078e0006 */
[----:B------:R-:W-:Y:S01]  /*09f0*/  IADD3 R8, P1, PT, R8, -0x10, RZ ;  /* 0xfffffff008087810 */ /* 0x000fe20007f3e0ff */
[----:B------:R-:W-:Y:S01]  /*0a00*/  IMAD.MOV.U32 R3, RZ, RZ, R7 ;  /* 0x000000ffff037224 */ /* 0x000fe200078e0007 */
[----:B------:R-:W-:Y:S02]  /*0a10*/  IADD3 R5, P2, PT, R5, 0x10, RZ ;  /* 0x0000001005057810 */ /* 0x000fe40007f5e0ff */
[----:B------:R-:W-:Y:S02]  /*0a20*/  IADD3.X R9, PT, PT, R9, -0x1, RZ, P1, !PT ;  /* 0xffffffff09097810 */ /* 0x000fe40000ffe4ff */
[----:B------:R0:W-:Y:S01]  /*0a30*/  STG.E desc[UR4][R2.64+-0x20], R11 ;  /* 0xffffe00b02007986 */ /* 0x0001e2000c101904 */
[----:B------:R-:W-:Y:S01]  /*0a40*/  ISETP.NE.U32.AND P1, PT, R8, RZ, PT ;  /* 0x000000ff0800720c */ /* 0x000fe20003f25070 */
[----:B------:R-:W-:Y:S01]  /*0a50*/  IMAD.X R4, RZ, RZ, R4, P2 ;  /* 0x000000ffff047224 */ /* 0x000fe200010e0604 */
[----:B------:R-:W-:Y:S01]  /*0a60*/  IADD3 R6, P3, PT, R2, 0x40, RZ ;  /* 0x0000004002067810 */ /* 0x000fe20007f7e0ff */
[----:B------:R0:W-:Y:S01]  /*0a70*/  STG.E desc[UR4][R2.64+-0x1c], R11 ;  /* 0xffffe40b02007986 */ /* 0x0001e2000c101904 */
[----:B------:R-:W-:-:S03]  /*0a80*/  ISETP.NE.AND.EX P1, PT, R9, RZ, PT, P1 ;  /* 0x000000ff0900720c */ /* 0x000fc60003f25310 */
[----:B------:R0:W-:Y:S01]  /*0a90*/  STG.E desc[UR4][R2.64+-0x18], R11 ;  /* 0xffffe80b02007986 */ /* 0x0001e2000c101904 */
[----:B------:R-:W-:-:S03]  /*0aa0*/  IMAD.X R7, RZ, RZ, R3, P3 ;  /* 0x000000ffff077224 */ /* 0x000fc600018e0603 */
[----:B------:R0:W-:Y:S04]  /*0ab0*/  STG.E desc[UR4][R2.64+-0x14], R11 ;  /* 0xffffec0b02007986 */ /* 0x0001e8000c101904 */
        /* <DEDUP_REMOVED lines=11> */
[----:B------:R0:W-:Y:S01]  /*0b70*/  STG.E desc[UR4][R2.64+0x1c], R11 ;  /* 0x00001c0b02007986 */ /* 0x0001e2000c101904 */
[----:B------:R-:W-:Y:S05]  /*0b80*/  @P1 BRA `(.L_x_25) ;  /* 0xfffffffc00941947 */ /* 0x000fea000383ffff */
.L_x_24:
        /* <DEDUP_REMOVED lines=8> */
[----:B------:R-:W1:Y:S01]  /*0c10*/  LDC R7, c[0x0][0x388] ;  /* 0x0000e200ff077b82 */ /* 0x000e620000000800 */
[----:B0-----:R-:W-:-:S04]  /*0c20*/  LEA R2, P0, R5, R2, 0x2 ;  /* 0x0000000205027211 */ /* 0x001fc800078010ff */
[C---:B------:R-:W-:Y:S02]  /*0c30*/  LEA.HI.X R3, R5.reuse, R3, R4, 0x2, P0 ;  /* 0x0000000305037211 */ /* 0x040fe400000f1404 */
[----:B------:R-:W-:-:S03]  /*0c40*/  IADD3 R5, P0, PT, R5, 0x8, RZ ;  /* 0x0000000805057810 */ /* 0x000fc60007f1e0ff */
[----:B-1----:R1:W-:Y:S02]  /*0c50*/  STG.E desc[UR4][R2.64], R7 ;  /* 0x0000000702007986 */ /* 0x0023e4000c101904 */
[----:B------:R-:W-:Y:S02]  /*0c60*/  IMAD.X R4, RZ, RZ, R4, P0 ;  /* 0x000000ffff047224 */ /* 0x000fe400000e0604 */
[----:B------:R1:W-:Y:S04]  /*0c70*/  STG.E desc[UR4][R2.64+0x4], R7 ;  /* 0x0000040702007986 */ /* 0x0003e8000c101904 */
[----:B------:R1:W-:Y:S04]  /*0c80*/  STG.E desc[UR4][R2.64+0x8], R7 ;  /* 0x0000080702007986 */ /* 0x0003e8000c101904 */
[----:B------:R1:W-:Y:S04]  /*0c90*/  STG.E desc[UR4][R2.64+0xc], R7 ;  /* 0x00000c0702007986 */ /* 0x0003e8000c101904 */
[----:B------:R1:W-:Y:S04]  /*0ca0*/  STG.E desc[UR4][R2.64+0x10], R7 ;  /* 0x0000100702007986 */ /* 0x0003e8000c101904 */
[----:B------:R1:W-:Y:S04]  /*0cb0*/  STG.E desc[UR4][R2.64+0x14], R7 ;  /* 0x0000140702007986 */ /* 0x0003e8000c101904 */
[----:B------:R1:W-:Y:S04]  /*0cc0*/  STG.E desc[UR4][R2.64+0x18], R7 ;  /* 0x0000180702007986 */ /* 0x0003e8000c101904 */
[----:B------:R1:W-:Y:S02]  /*0cd0*/  STG.E desc[UR4][R2.64+0x1c], R7 ;  /* 0x00001c0702007986 */ /* 0x0003e4000c101904 */
.L_x_26:
        /* <DEDUP_REMOVED lines=16> */
[----:B------:R2:W-:Y:S02]  /*0de0*/  STG.E desc[UR4][R2.64+0xc], R7 ;  /* 0x00000c0702007986 */ /* 0x0005e4000c101904 */
.L_x_27:
[----:B------:R-:W-:Y:S05]  /*0df0*/  @!P1 EXIT ;  /* 0x000000000000994d */ /* 0x000fea0003800000 */
[----:B012---:R-:W0:Y:S01]  /*0e00*/  LDC.64 R2, c[0x0][0x380] ;  /* 0x0000e000ff027b82 */ /* 0x007e220000000a00 */
[----:B------:R-:W-:-:S05]  /*0e10*/  IADD3 R0, P1, PT, RZ, -R0, RZ ;  /* 0x80000000ff007210 */ /* 0x000fca0007f3e0ff */
[----:B------:R-:W-:Y:S02]  /*0e20*/  IMAD.X R6, RZ, RZ, -0x1, P1 ;  /* 0xffffffffff067424 */ /* 0x000fe400008e06ff */
[----:B------:R-:W1:Y:S01]  /*0e30*/  LDC R9, c[0x0][0x388] ;  /* 0x0000e200ff097b82 */ /* 0x000e620000000800 */
[----:B0-----:R-:W-:-:S04]  /*0e40*/  LEA R7, P0, R5, R2, 0x2 ;  /* 0x0000000205077211 */ /* 0x001fc800078010ff */
[----:B------:R-:W-:-:S09]  /*0e50*/  LEA.HI.X R4, R5, R3, R4, 0x2, P0 ;  /* 0x0000000305047211 */ /* 0x000fd200000f1404 */
.L_x_28:
[----:B------:R-:W-:Y:S01]  /*0e60*/  IMAD.MOV.U32 R2, RZ, RZ, R7 ;  /* 0x000000ffff027224 */ /* 0x000fe200078e0007 */
[----:B------:R-:W-:Y:S01]  /*0e70*/  IADD3 R0, P0, PT, R0, 0x1, RZ ;  /* 0x0000000100007810 */ /* 0x000fe20007f1e0ff */
[----:B------:R-:W-:Y:S01]  /*0e80*/  IMAD.MOV.U32 R3, RZ, RZ, R4 ;  /* 0x000000ffff037224 */ /* 0x000fe200078e0004 */
[----:B------:R-:W-:-:S03]  /*0e90*/  IADD3 R7, P1, PT, R7, 0x4, RZ ;  /* 0x0000000407077810 */ /* 0x000fc60007f3e0ff */
[----:B------:R-:W-:Y:S01]  /*0ea0*/  IMAD.X R6, RZ, RZ, R6, P0 ;  /* 0x000000ffff067224 */ /* 0x000fe200000e0606 */
[----:B-1----:R0:W-:Y:S01]  /*0eb0*/  STG.E desc[UR4][R2.64], R9 ;  /* 0x0000000902007986 */ /* 0x0021e2000c101904 */
[----:B------:R-:W-:Y:S01]  /*0ec0*/  ISETP.NE.U32.AND P0, PT, R0, RZ, PT ;  /* 0x000000ff0000720c */ /* 0x000fe20003f05070 */
[----:B------:R-:W-:-:S03]  /*0ed0*/  IMAD.X R4, RZ, RZ, R4, P1 ;  /* 0x000000ffff047224 */ /* 0x000fc600008e0604 */
[----:B------:R-:W-:-:S13]  /*0ee0*/  ISETP.NE.AND.EX P0, PT, R6, RZ, PT, P0 ;  /* 0x000000ff0600720c */ /* 0x000fda0003f05300 */
[----:B0-----:R-:W-:Y:S05]  /*0ef0*/  @P0 BRA `(.L_x_28) ;  /* 0xfffffffc00d80947 */ /* 0x001fea000383ffff */
[----:B------:R-:W-:Y:S05]  /*0f00*/  EXIT ;  /* 0x000000000000794d */ /* 0x000fea0003800000 */
        .weak           $__internal_1_$__cuda_sm20_div_u64
        .type           $__internal_1_$__cuda_sm20_div_u64,@function
        .size           $__internal_1_$__cuda_sm20_div_u64,(.L_x_166 - $__internal_1_$__cuda_sm20_div_u64)
$__internal_1_$__cuda_sm20_div_u64:
        /* <DEDUP_REMOVED lines=14> */
[----:B------:R-:W-:-:S05]  /*0ff0*/  IMAD.HI.U32 R10, P1, R9, R13, R10 ;  /* 0x0000000d090a7227 */ /* 0x000fca000782000a */
[----:B------:R-:W-:Y:S01]  /*1000*/  IADD3 R11, P2, PT, R17, R10, RZ ;  /* 0x0000000a110b7210 */ /* 0x000fe20007f5e0ff */
[----:B------:R-:W-:-:S04]  /*1010*/  IMAD.X R10, R15, 0x1, R9, P0 ;  /* 0x000000010f0a7824 */ /* 0x000fc800000e0609 */
[----:B------:R-:W-:Y:S01]  /*1020*/  IMAD.WIDE.U32 R8, R11, R20, RZ ;  /* 0x000000140b087225 */ /* 0x000fe200078e00ff */
[----:B------:R-:W-:Y:S02]  /*1030*/  IADD3.X R13, PT, PT, RZ, RZ, R10, P2, P1 ;  /* 0x000000ffff0d7210 */ /* 0x000fe400017e240a */
[----:B------:R-:W-:-:S03]  /*1040*/  IADD3 R15, P0, PT, RZ, -R8, RZ ;  /* 0x80000008ff0f7210 */ /* 0x000fc60007f1e0ff */
[----:B------:R-:W-:Y:S02]  /*1050*/  IMAD R8, R13, R20, R9 ;  /* 0x000000140d087224 */ /* 0x000fe400078e0209 */
        /* <DEDUP_REMOVED lines=10> */
[----:B------:R-:W-:Y:S02]  /*1100*/  IMAD.MOV.U32 R9, RZ, RZ, RZ ;  /* 0x000000ffff097224 */ /* 0x000fe400078e00ff */
[----:B------:R-:W-:-:S04]  /*1110*/  IMAD.WIDE.U32 R8, R10, R7, R8 ;  /* 0x000000070a087225 */ /* 0x000fc800078e0008 */
[C---:B------:R-:W-:Y:S02]  /*1120*/  IMAD R11, R12.reuse, R7, RZ ;  /* 0x000000070c0b7224 */ /* 0x040fe400078e02ff */
[----:B------:R-:W-:-:S04]  /*1130*/  IMAD.HI.U32 R8, P0, R12, R5, R8 ;  /* 0x000000050c087227 */ /* 0x000fc80007800008 */
[----:B------:R-:W-:Y:S01]  /*1140*/  IMAD.HI.U32 R12, R12, R7, RZ ;  /* 0x000000070c0c7227 */ /* 0x000fe200078e00ff */
[----:B------:R-:W-:-:S03]  /*1150*/  IADD3 R11, P1, PT, R11, R8, RZ ;  /* 0x000000080b0b7210 */ /* 0x000fc60007f3e0ff */
[----:B------:R-:W-:-:S04]  /*1160*/  IMAD.X R8, RZ, RZ, R12, P0 ;  /* 0x000000ffff087224 */ /* 0x000fc800000e060c */
[----:B------:R-:W-:Y:S02]  /*1170*/  IMAD.X R13, RZ, RZ, R8, P1 ;  /* 0x000000ffff0d7224 */ /* 0x000fe400008e0608 */
[----:B------:R-:W-:-:S04]  /*1180*/  IMAD.WIDE.U32 R8, R11, R20, RZ ;  /* 0x000000140b087225 */ /* 0x000fc800078e00ff */
[----:B------:R-:W-:Y:S01]  /*1190*/  IMAD R10, R13, R20, R9 ;  /* 0x000000140d0a7224 */ /* 0x000fe200078e0209 */
[----:B------:R-:W-:-:S04]  /*11a0*/  IADD3 R9, P0, PT, -R8, R5, RZ ;  /* 0x0000000508097210 */ /* 0x000fc80007f1e1ff */
[-C--:B------:R-:W-:Y:S01]  /*11b0*/  IADD3 R5, P1, PT, -R20, R9.reuse, RZ ;  /* 0x0000000914057210 */ /* 0x080fe20007f3e1ff */
[----:B------:R-:W-:Y:S01]  /*11c0*/  IMAD.X R12, R7, 0x1, ~R10, P0 ;  /* 0x00000001070c7824 */ /* 0x000fe200000e0e0a */
[----:B------:R-:W-:Y:S02]  /*11d0*/  ISETP.GE.U32.AND P0, PT, R9, R20, PT ;  /* 0x000000140900720c */ /* 0x000fe40003f06070 */
[----:B------:R-:W-:Y:S02]  /*11e0*/  IADD3 R10, P2, PT, R11, 0x1, RZ ;  /* 0x000000010b0a7810 */ /* 0x000fe40007f5e0ff */
[C---:B------:R-:W-:Y:S02]  /*11f0*/  ISETP.GE.U32.AND.EX P0, PT, R12.reuse, RZ, PT, P0 ;  /* 0x000000ff0c00720c */ /* 0x040fe40003f06100 */
[----:B------:R-:W-:Y:S01]  /*1200*/  IADD3.X R7, PT, PT, R12, -0x1, RZ, P1, !PT ;  /* 0xffffffff0c077810 */ /* 0x000fe20000ffe4ff */
[----:B------:R-:W-:Y:S01]  /*1210*/  IMAD.X R8, RZ, RZ, R13, P2 ;  /* 0x000000ffff087224 */ /* 0x000fe200010e060d */
[----:B------:R-:W-:-:S02]  /*1220*/  SEL R5, R5, R9, P0 ;  /* 0x0000000905057207 */ /* 0x000fc40000000000 */
[----:B------:R-:W-:Y:S02]  /*1230*/  SEL R10, R10, R11, P0 ;  /* 0x0000000b0a0a7207 */ /* 0x000fe40000000000 */
[----:B------:R-:W-:Y:S02]  /*1240*/  SEL R7, R7, R12, P0 ;  /* 0x0000000c07077207 */ /* 0x000fe40000000000 */
[----:B------:R-:W-:Y:S02]  /*1250*/  SEL R13, R8, R13, P0 ;  /* 0x0000000d080d7207 */ /* 0x000fe40000000000 */
[----:B------:R-:W-:Y:S02]  /*1260*/  ISETP.GE.U32.AND P0, PT, R5, R20, PT ;  /* 0x000000140500720c */ /* 0x000fe40003f06070 */
[----:B------:R-:W-:Y:S02]  /*1270*/  IADD3 R5, P2, PT, R10, 0x1, RZ ;  /* 0x000000010a057810 */ /* 0x000fe40007f5e0ff */
[----:B------:R-:W-:-:S02]  /*1280*/  ISETP.NE.U32.AND P1, PT, R20, RZ, PT ;  /* 0x000000ff1400720c */ /* 0x000fc40003f25070 */
[----:B------:R-:W-:Y:S01]  /*1290*/  ISETP.GE.U32.AND.EX P0, PT, R7, RZ, PT, P0 ;  /* 0x000000ff0700720c */ /* 0x000fe20003f06100 */
[----:B------:R-:W-:Y:S01]  /*12a0*/  IMAD.X R8, RZ, RZ, R13, P2 ;  /* 0x000000ffff087224 */ /* 0x000fe200010e060d */
[----:B------:R-:W-:Y:S01]  /*12b0*/  ISETP.NE.AND.EX P1, PT, RZ, RZ, PT, P1 ;  /* 0x000000ffff00720c */ /* 0x000fe20003f25310 */
[----:B------:R-:W-:Y:S01]  /*12c0*/  IMAD.MOV.U32 R7, RZ, RZ, 0x0 ;  /* 0x00000000ff077424 */ /* 0x000fe200078e00ff */
[----:B------:R-:W-:Y:S02]  /*12d0*/  SEL R5, R5, R10, P0 ;  /* 0x0000000a05057207 */ /* 0x000fe40000000000 */
[----:B------:R-:W-:Y:S02]  /*12e0*/  SEL R8, R8, R13, P0 ;  /* 0x0000000d08087207 */ /* 0x000fe40000000000 */
[----:B------:R-:W-:Y:S02]  /*12f0*/  SEL R5, R5, 0xffffffff, P1 ;  /* 0xffffffff05057807 */ /* 0x000fe40000800000 */
[----:B------:R-:W-:Y:S01]  /*1300*/  SEL R8, R8, 0xffffffff, P1 ;  /* 0xffffffff08087807 */ /* 0x000fe20000800000 */
[----:B------:R-:W-:Y:S06]  /*1310*/  RET.REL.NODEC R6 `(fill_u32) ;  /* 0xffffffec06387950 */ /* 0x000fec0003c3ffff */
.L_x_29:
        /* <DEDUP_REMOVED lines=14> */
.L_x_166:


//--------------------- .text.fill_u16            --------------------------
	.section	.text.fill_u16,"ax",@progbits
	.align	128
        .global         fill_u16
        .type           fill_u16,@function
        .size           fill_u16,(.L_x_167 - fill_u16)
        .other          fill_u16,@"STO_CUDA_ENTRY STV_DEFAULT"
fill_u16:
.text.fill_u16:
        /* <DEDUP_REMOVED lines=45> */
[----:B------:R-:W-:Y:S01]  /*02d0*/  ISETP.GE.U32.AND P1, PT, R7, R4, PT ;  /* 0x000000040700720c */ /* 0x000fe20003f26070 */
[----:B------:R-:W-:-:S12]  /*02e0*/  IMAD.MOV.U32 R7, RZ, RZ, RZ ;  /* 0x000000ffff077224 */ /* 0x000fd800078e00ff */
[----:B------:R-:W-:Y:S01]  /*02f0*/  @P1 VIADD R6, R6, 0x1 ;  /* 0x0000000106061836 */ /* 0x000fe20000000000 */
[----:B------:R-:W-:Y:S01]  /*0300*/  @!P2 LOP3.LUT R6, RZ, R4, RZ, 0x33, !PT ;  /* 0x00000004ff06a212 */ /* 0x000fe200078e33ff */
[----:B------:R-:W-:Y:S06]  /*0310*/  BRA `(.L_x_34) ;  /* 0x0000000000107947 */ /* 0x000fec0003800000 */
.L_x_33:
[----:B------:R-:W-:-:S07]  /*0320*/  MOV R6, 0x340 ;  /* 0x0000034000067802 */ /* 0x000fce0000000f00 */
[----:B------:R-:W-:Y:S05]  /*0330*/  CALL.REL.NOINC `($__internal_2_$__cuda_sm20_div_u64) ;  /* 0x0000000800e47944 */ /* 0x000fea0003c00000 */
[----:B------:R-:W-:Y:S02]  /*0340*/  IMAD.MOV.U32 R6, RZ, RZ, R8 ;  /* 0x000000ffff067224 */ /* 0x000fe400078e0008 */
[----:B------:R-:W-:-:S07]  /*0350*/  IMAD.MOV.U32 R7, RZ, RZ, R9 ;  /* 0x000000ffff077224 */ /* 0x000fce00078e0009 */
.L_x_34:
[----:B------:R-:W-:Y:S05]  /*0360*/  BSYNC.RECONVERGENT B1 ;  /* 0x0000000000017941 */ /* 0x000fea0003800200 */
.L_x_32:
[----:B------:R-:W-:Y:S01]  /*0370*/  IADD3 R6, P0, PT, R6, R5, RZ ;  /* 0x0000000506067210 */ /* 0x000fe20007f1e0ff */
[----:B------:R-:W-:Y:S03]  /*0380*/  BSSY.RECONVERGENT B1, `(.L_x_35) ;  /* 0x0000023000017945 */ /* 0x000fe60003800200 */
[C---:B------:R-:W-:Y:S01]  /*0390*/  LOP3.LUT R5, R6.reuse, 0x3, RZ, 0xc0, !PT ;  /* 0x0000000306057812 */ /* 0x040fe200078ec0ff */
[----:B------:R-:W-:Y:S01]  /*03a0*/  IMAD.X R7, RZ, RZ, R7, P0 ;  /* 0x000000ffff077224 */ /* 0x000fe200000e0607 */
[----:B------:R-:W-:Y:S02]  /*03b0*/  ISETP.GE.U32.AND P0, PT, R6, 0x3, PT ;  /* 0x000000030600780c */ /* 0x000fe40003f06070 */
[----:B------:R-:W-:Y:S01]  /*03c0*/  ISETP.NE.U32.AND P1, PT, R5, 0x3, PT ;  /* 0x000000030500780c */ /* 0x000fe20003f25070 */
[----:B------:R-:W-:Y:S01]  /*03d0*/  IMAD.MOV.U32 R5, RZ, RZ, R0 ;  /* 0x000000ffff057224 */ /* 0x000fe200078e0000 */
[----:B------:R-:W-:Y:S01]  /*03e0*/  ISETP.GE.U32.AND.EX P0, PT, R7, RZ, PT, P0 ;  /* 0x000000ff0700720c */ /* 0x000fe20003f06100 */
[----:B------:R-:W-:Y:S01]  /*03f0*/  IMAD.MOV.U32 R7, RZ, RZ, RZ ;  /* 0x000000ffff077224 */ /* 0x000fe200078e00ff */
[----:B------:R-:W-:-:S13]  /*0400*/  ISETP.NE.AND.EX P1, PT, RZ, RZ, PT, P1 ;  /* 0x000000ffff00720c */ /* 0x000fda0003f25310 */
[----:B------:R-:W-:Y:S05]  /*0410*/  @!P1 BRA `(.L_x_36) ;  /* 0x0000000000649947 */ /* 0x000fea0003800000 */
[----:B------:R-:W0:Y:S01]  /*0420*/  LDCU.U16 UR8, c[0x0][0x388] ;  /* 0x00007100ff0877ac */ /* 0x000e220008000400 */
[----:B------:R-:W-:Y:S02]  /*0430*/  VIADD R6, R6, 0x1 ;  /* 0x0000000106067836 */ /* 0x000fe40000000000 */
[----:B------:R-:W-:Y:S01]  /*0440*/  IMAD.MOV.U32 R12, RZ, RZ, RZ ;  /* 0x000000ffff0c7224 */ /* 0x000fe200078e00ff */
[----:B------:R-:W1:Y:S01]  /*0450*/  LDCU.64 UR6, c[0x0][0x380] ;  /* 0x00007000ff0677ac */ /* 0x000e620008000a00 */
[----:B------:R-:W-:Y:S01]  /*0460*/  IMAD.MOV.U32 R5, RZ, RZ, R0 ;  /* 0x000000ffff057224 */ /* 0x000fe200078e0000 */
[----:B------:R-:W-:Y:S01]  /*0470*/  LOP3.LUT R6, R6, 0x3, RZ, 0xc0, !PT ;  /* 0x0000000306067812 */ /* 0x000fe200078ec0ff */
[----:B------:R-:W-:Y:S02]  /*0480*/  IMAD.MOV.U32 R7, RZ, RZ, RZ ;  /* 0x000000ffff077224 */ /* 0x000fe400078e00ff */
[----:B0-----:R-:W-:Y:S02]  /*0490*/  IMAD.U32 R10, RZ, RZ, UR8 ;  /* 0x00000008ff0a7e24 */ /* 0x001fe4000f8e00ff */
[----:B------:R-:W-:Y:S01]  /*04a0*/  IMAD.U32 R9, RZ, RZ, UR8 ;  /* 0x00000008ff097e24 */ /* 0x000fe2000f8e00ff */
[----:B-1----:R-:W-:-:S04]  /*04b0*/  LEA R13, P1, R0, UR6, 0x3 ;  /* 0x00000006000d7c11 */ /* 0x002fc8000f8218ff */
[----:B------:R-:W-:Y:S02]  /*04c0*/  PRMT R10, R10, 0x5410, R9 ;  /* 0x000054100a0a7816 */ /* 0x000fe40000000009 */
[----:B------:R-:W-:-:S07]  /*04d0*/  LEA.HI.X R14, R0, UR7, RZ, 0x3, P1 ;  /* 0x00000007000e7c11 */ /* 0x000fce00088f1cff */
.L_x_37:
[----:B------:R-:W-:Y:S01]  /*04e0*/  IMAD.MOV.U32 R11, RZ, RZ, R10 ;  /* 0x000000ffff0b7224 */ /* 0x000fe200078e000a */
[----:B------:R-:W-:Y:S01]  /*04f0*/  IADD3 R6, P1, PT, R6, -0x1, RZ ;  /* 0xffffffff06067810 */ /* 0x000fe20007f3e0ff */
[----:B------:R-:W-:Y:S01]  /*0500*/  IMAD.MOV.U32 R8, RZ, RZ, R13 ;  /* 0x000000ffff087224 */ /* 0x000fe200078e000d */
[----:B------:R-:W-:Y:S01]  /*0510*/  IADD3 R5, P2, PT, R4, R5, RZ ;  /* 0x0000000504057210 */ /* 0x000fe20007f5e0ff */
[----:B------:R-:W-:Y:S01]  /*0520*/  IMAD.MOV.U32 R9, RZ, RZ, R14 ;  /* 0x000000ffff097224 */ /* 0x000fe200078e000e */
[----:B------:R-:W-:Y:S02]  /*0530*/  IADD3.X R12, PT, PT, R12, -0x1, RZ, P1, !PT ;  /* 0xffffffff0c0c7810 */ /* 0x000fe40000ffe4ff */
[----:B------:R-:W-:Y:S01]  /*0540*/  ISETP.NE.U32.AND P1, PT, R6, RZ, PT ;  /* 0x000000ff0600720c */ /* 0x000fe20003f25070 */
[----:B------:R-:W-:Y:S01]  /*0550*/  IMAD.X R7, RZ, RZ, R7, P2 ;  /* 0x000000ffff077224 */ /* 0x000fe200010e0607 */
[----:B------:R0:W-:Y:S01]  /*0560*/  STG.E.64 desc[UR4][R8.64], R10 ;  /* 0x0000000a08007986 */ /* 0x0001e2000c101b04 */
[----:B------:R-:W-:-:S02]  /*0570*/  LEA R13, P3, R4, R13, 0x3 ;  /* 0x0000000d040d7211 */ /* 0x000fc400078618ff */
[----:B------:R-:W-:Y:S02]  /*0580*/  ISETP.NE.AND.EX P1, PT, R12, RZ, PT, P1 ;  /* 0x000000ff0c00720c */ /* 0x000fe40003f25310 */
[----:B------:R-:W-:-:S11]  /*0590*/  LEA.HI.X R14, R4, R14, RZ, 0x3, P3 ;  /* 0x0000000e040e7211 */ /* 0x000fd600018f1cff */
[----:B0-----:R-:W-:Y:S05]  /*05a0*/  @P1 BRA `(.L_x_37) ;  /* 0xfffffffc00cc1947 */ /* 0x001fea000383ffff */
.L_x_36:
[----:B------:R-:W-:Y:S05]  /*05b0*/  BSYNC.RECONVERGENT B1 ;  /* 0x0000000000017941 */ /* 0x000fea0003800200 */
.L_x_35:
[----:B------:R-:W-:Y:S05]  /*05c0*/  @!P0 BRA `(.L_x_31) ;  /* 0x0000000000788947 */ /* 0x000fea0003800000 */
[----:B------:R-:W0:Y:S01]  /*05d0*/  LDCU.U16 UR6, c[0x0][0x388] ;  /* 0x00007100ff0677ac */ /* 0x000e220008000400 */
[----:B------:R-:W-:Y:S01]  /*05e0*/  IMAD.SHL.U32 R17, R4, 0x8, RZ ;  /* 0x0000000804117824 */ /* 0x000fe200078e00ff */
[----:B------:R-:W-:Y:S01]  /*05f0*/  SHF.R.U32.HI R19, RZ, 0x1d, R4 ;  /* 0x0000001dff137819 */ /* 0x000fe20000011604 */
[----:B0-----:R-:W-:Y:S02]  /*0600*/  IMAD.U32 R20, RZ, RZ, UR6 ;  /* 0x00000006ff147e24 */ /* 0x001fe4000f8e00ff */
[----:B------:R-:W-:-:S05]  /*0610*/  IMAD.U32 R9, RZ, RZ, UR6 ;  /* 0x00000006ff097e24 */ /* 0x000fca000f8e00ff */
[----:B------:R-:W-:-:S07]  /*0620*/  PRMT R20, R20, 0x5410, R9 ;  /* 0x0000541014147816 */ /* 0x000fce0000000009 */
.L_x_38:
[C---:B------:R-:W-:Y:S01]  /*0630*/  LEA R14, P0, R5.reuse, UR10, 0x3 ;  /* 0x0000000a050e7c11 */ /* 0x040fe2000f8018ff */
[--C-:B------:R-:W-:Y:S02]  /*0640*/  IMAD.MOV.U32 R21, RZ, RZ, R20.reuse ;  /* 0x000000ffff157224 */ /* 0x100fe400078e0014 */
[--C-:B------:R-:W-:Y:S01]  /*0650*/  IMAD.MOV.U32 R22, RZ, RZ, R20.reuse ;  /* 0x000000ffff167224 */ /* 0x100fe200078e0014 */
[----:B------:R-:W-:Y:S01]  /*0660*/  LEA.HI.X R15, R5, UR11, R7, 0x3, P0 ;  /* 0x0000000b050f7c11 */ /* 0x000fe200080f1c07 */
[--C-:B------:R-:W-:Y:S01]  /*0670*/  IMAD.MOV.U32 R23, RZ, RZ, R20.reuse ;  /* 0x000000ffff177224 */ /* 0x100fe200078e0014 */
[----:B------:R-:W-:Y:S01]  /*0680*/  IADD3 R10, P0, PT, R17, R14, RZ ;  /* 0x0000000e110a7210 */ /* 0x000fe20007f1e0ff */
[--C-:B------:R-:W-:Y:S02]  /*0690*/  IMAD.MOV.U32 R24, RZ, RZ, R20.reuse ;  /* 0x000000ffff187224 */ /* 0x100fe400078e0014 */
[--C-:B------:R-:W-:Y:S01]  /*06a0*/  IMAD.MOV.U32 R25, RZ, RZ, R20.reuse ;  /* 0x000000ffff197224 */ /* 0x100fe200078e0014 */
[----:B------:R0:W-:Y:S01]  /*06b0*/  STG.E.64 desc[UR4][R14.64], R20 ;  /* 0x000000140e007986 */ /* 0x0001e2000c101b04 */
[----:B------:R-:W-:Y:S01]  /*06c0*/  IMAD.X R11, R19, 0x1, R15, P0 ;  /* 0x00000001130b7824 */ /* 0x000fe200000e060f */
[----:B------:R-:W-:Y:S01]  /*06d0*/  IADD3 R8, P0, PT, R17, R10, RZ ;  /* 0x0000000a11087210 */ /* 0x000fe20007f1e0ff */
[----:B------:R-:W-:-:S02]  /*06e0*/  IMAD.MOV.U32 R26, RZ, RZ, R20 ;  /* 0x000000ffff1a7224 */ /* 0x000fc400078e0014 */
[----:B------:R-:W-:Y:S01]  /*06f0*/  IMAD.MOV.U32 R27, RZ, RZ, R20 ;  /* 0x000000ffff1b7224 */ /* 0x000fe200078e0014 */
[----:B------:R0:W-:Y:S01]  /*0700*/  STG.E.64 desc[UR4][R10.64], R22 ;  /* 0x000000160a007986 */ /* 0x0001e2000c101b04 */
[----:B------:R-:W-:Y:S01]  /*0710*/  IMAD.X R9, R19, 0x1, R11, P0 ;  /* 0x0000000113097824 */ /* 0x000fe200000e060b */
[----:B------:R-:W-:-:S04]  /*0720*/  IADD3 R12, P0, PT, R17, R8, RZ ;  /* 0x00000008110c7210 */ /* 0x000fc80007f1e0ff */
[----:B------:R0:W-:Y:S01]  /*0730*/  STG.E.64 desc[UR4][R8.64], R24 ;  /* 0x0000001808007986 */ /* 0x0001e2000c101b04 */
[----:B------:R-:W-:Y:S01]  /*0740*/  IMAD.X R13, R19, 0x1, R9, P0 ;  /* 0x00000001130d7824 */ /* 0x000fe200000e0609 */
[----:B------:R-:W-:-:S04]  /*0750*/  LEA R5, P0, R4, R5, 0x2 ;  /* 0x0000000504057211 */ /* 0x000fc800078010ff */
[----:B------:R0:W-:Y:S01]  /*0760*/  STG.E.64 desc[UR4][R12.64], R26 ;  /* 0x0000001a0c007986 */ /* 0x0001e2000c101b04 */
[----:B------:R-:W-:Y:S02]  /*0770*/  LEA.HI.X R7, R4, R7, RZ, 0x2, P0 ;  /* 0x0000000704077211 */ /* 0x000fe400000f14ff */
[----:B------:R-:W-:-:S04]  /*0780*/  ISETP.GE.U32.AND P0, PT, R5, R3, PT ;  /* 0x000000030500720c */ /* 0x000fc80003f06070 */
[----:B------:R-:W-:-:S13]  /*0790*/  ISETP.GE.U32.AND.EX P0, PT, R7, R2, PT, P0 ;  /* 0x000000020700720c */ /* 0x000fda0003f06100 */
[----:B0-----:R-:W-:Y:S05]  /*07a0*/  @!P0 BRA `(.L_x_38) ;  /* 0xfffffffc00a08947 */ /* 0x001fea000383ffff */
.L_x_31:
[----:B------:R-:W-:Y:S05]  /*07b0*/  BSYNC.RECONVERGENT B0 ;  /* 0x0000000000007941 */ /* 0x000fea0003800200 */
.L_x_30:
[----:B------:R-:W0:Y:S08]  /*07c0*/  LDC.64 R8, c[0x0][0x390] ;  /* 0x0000e400ff087b82 */ /* 0x000e300000000a00 */
        /* <DEDUP_REMOVED lines=23> */
[----:B------:R-:W-:Y:S02]  /*0940*/  LOP3.LUT R8, R10, 0xfffffff0, RZ, 0xc0, !PT ;  /* 0xfffffff00a087812 */ /* 0x000fe400078ec0ff */
[----:B0-----:R-:W-:-:S04]  /*0950*/  LEA R6, P1, R3, R6, 0x3 ;  /* 0x0000000603067211 */ /* 0x001fc800078218ff */
[----:B------:R-:W-:Y:S02]  /*0960*/  IADD3 R6, P2, PT, R6, 0x10, RZ ;  /* 0x0000001006067810 */ /* 0x000fe40007f5e0ff */
[----:B------:R-:W-:-:S05]  /*0970*/  LEA.HI.X R2, R3, R7, R2, 0x3, P1 ;  /* 0x0000000703027211 */ /* 0x000fca00008f1c02 */
[----:B------:R-:W-:-:S07]  /*0980*/  IMAD.X R7, RZ, RZ, R2, P2 ;  /* 0x000000ffff077224 */ /* 0x000fce00010e0602 */
.L_x_40:
[----:B0-----:R-:W0:Y:S01]  /*0990*/  LDC.U16 R11, c[0x0][0x388] ;  /* 0x0000e200ff0b7b82 */ /* 0x001e220000000400 */
[----:B------:R-:W-:Y:S01]  /*09a0*/  IMAD.MOV.U32 R2, RZ, RZ, R6 ;  /* 0x000000ffff027224 */ /* 0x000fe200078e0006 */
[----:B------:R-:W-:Y:S01]  /*09b0*/  IADD3 R8, P1, PT, R8, -0x10, RZ ;  /* 0xfffffff008087810 */ /* 0x000fe20007f3e0ff */
[----:B------:R-:W-:Y:S01]  /*09c0*/  IMAD.MOV.U32 R3, RZ, RZ, R7 ;  /* 0x000000ffff037224 */ /* 0x000fe200078e0007 */
[----:B------:R-:W-:Y:S02]  /*09d0*/  IADD3 R5, P2, PT, R5, 0x10, RZ ;  /* 0x0000001005057810 */ /* 0x000fe40007f5e0ff */
[----:B------:R-:W-:Y:S02]  /*09e0*/  IADD3.X R9, PT, PT, R9, -0x1, RZ, P1, !PT ;  /* 0xffffffff09097810 */ /* 0x000fe40000ffe4ff */
[----:B------:R-:W-:Y:S01]  /*09f0*/  ISETP.NE.U32.AND P1, PT, R8, RZ, PT ;  /* 0x000000ff0800720c */ /* 0x000fe20003f25070 */
[----:B------:R-:W-:Y:S01]  /*0a00*/  IMAD.X R4, RZ, RZ, R4, P2 ;  /* 0x000000ffff047224 */ /* 0x000fe200010e0604 */
[----:B------:R-:W-:-:S02]  /*0a10*/  IADD3 R6, P3, PT, R2, 0x20, RZ ;  /* 0x0000002002067810 */ /* 0x000fc40007f7e0ff */
[----:B------:R-:W-:-:S03]  /*0a20*/  ISETP.NE.AND.EX P1, PT, R9, RZ, PT, P1 ;  /* 0x000000ff0900720c */ /* 0x000fc60003f25310 */
[----:B------:R-:W-:Y:S01]  /*0a30*/  IMAD.X R7, RZ, RZ, R3, P3 ;  /* 0x000000ffff077224 */ /* 0x000fe200018e0603 */
[----:B0-----:R0:W-:Y:S04]  /*0a40*/  STG.E.U16 desc[UR4][R2.64+-0x10], R11 ;  /* 0xfffff00b02007986 */ /* 0x0011e8000c101504 */
[----:B------:R0:W-:Y:S04]  /*0a50*/  STG.E.U16 desc[UR4][R2.64+-0xe], R11 ;  /* 0xfffff20b02007986 */ /* 0x0001e8000c101504 */
        /* <DEDUP_REMOVED lines=13> */
[----:B------:R0:W-:Y:S01]  /*0b30*/  STG.E.U16 desc[UR4][R2.64+0xe], R11 ;  /* 0x00000e0b02007986 */ /* 0x0001e2000c101504 */
[----:B------:R-:W-:Y:S05]  /*0b40*/  @P1 BRA `(.L_x_40) ;  /* 0xfffffffc00901947 */ /* 0x000fea000383ffff */
.L_x_39:
        /* <DEDUP_REMOVED lines=8> */
[----:B------:R-:W1:Y:S01]  /*0bd0*/  LDC.U16 R7, c[0x0][0x388] ;  /* 0x0000e200ff077b82 */ /* 0x000e620000000400 */
[----:B0-----:R-:W-:-:S04]  /*0be0*/  LEA R2, P0, R5, R2, 0x1 ;  /* 0x0000000205027211 */ /* 0x001fc800078008ff */
[C---:B------:R-:W-:Y:S02]  /*0bf0*/  LEA.HI.X R3, R5.reuse, R3, R4, 0x1, P0 ;  /* 0x0000000305037211 */ /* 0x040fe400000f0c04 */
[----:B------:R-:W-:-:S03]  /*0c00*/  IADD3 R5, P0, PT, R5, 0x8, RZ ;  /* 0x0000000805057810 */ /* 0x000fc60007f1e0ff */
[----:B-1----:R1:W-:Y:S02]  /*0c10*/  STG.E.U16 desc[UR4][R2.64], R7 ;  /* 0x0000000702007986 */ /* 0x0023e4000c101504 */
[----:B------:R-:W-:Y:S02]  /*0c20*/  IMAD.X R4, RZ, RZ, R4, P0 ;  /* 0x000000ffff047224 */ /* 0x000fe400000e0604 */
[----:B------:R1:W-:Y:S04]  /*0c30*/  STG.E.U16 desc[UR4][R2.64+0x2], R7 ;  /* 0x0000020702007986 */ /* 0x0003e8000c101504 */
[----:B------:R1:W-:Y:S04]  /*0c40*/  STG.E.U16 desc[UR4][R2.64+0x4], R7 ;  /* 0x0000040702007986 */ /* 0x0003e8000c101504 */
[----:B------:R1:W-:Y:S04]  /*0c50*/  STG.E.U16 desc[UR4][R2.64+0x6], R7 ;  /* 0x0000060702007986 */ /* 0x0003e8000c101504 */
[----:B------:R1:W-:Y:S04]  /*0c60*/  STG.E.U16 desc[UR4][R2.64+0x8], R7 ;  /* 0x0000080702007986 */ /* 0x0003e8000c101504 */
[----:B------:R1:W-:Y:S04]  /*0c70*/  STG.E.U16 desc[UR4][R2.64+0xa], R7 ;  /* 0x00000a0702007986 */ /* 0x0003e8000c101504 */
[----:B------:R1:W-:Y:S04]  /*0c80*/  STG.E.U16 desc[UR4][R2.64+0xc], R7 ;  /* 0x00000c0702007986 */ /* 0x0003e8000c101504 */
[----:B------:R1:W-:Y:S02]  /*0c90*/  STG.E.U16 desc[UR4][R2.64+0xe], R7 ;  /* 0x00000e0702007986 */ /* 0x0003e4000c101504 */
.L_x_41:
        /* <DEDUP_REMOVED lines=16> */
[----:B------:R2:W-:Y:S02]  /*0da0*/  STG.E.U16 desc[UR4][R2.64+0x6], R7 ;  /* 0x0000060702007986 */ /* 0x0005e4000c101504 */
.L_x_42:
[----:B------:R-:W-:Y:S05]  /*0db0*/  @!P1 EXIT ;  /* 0x000000000000994d */ /* 0x000fea0003800000 */
[----:B012---:R-:W0:Y:S01]  /*0dc0*/  LDC.64 R2, c[0x0][0x380] ;  /* 0x0000e000ff027b82 */ /* 0x007e220000000a00 */
[----:B------:R-:W-:-:S05]  /*0dd0*/  IADD3 R0, P1, PT, RZ, -R0, RZ ;  /* 0x80000000ff007210 */ /* 0x000fca0007f3e0ff */
[----:B------:R-:W-:Y:S02]  /*0de0*/  IMAD.X R6, RZ, RZ, -0x1, P1 ;  /* 0xffffffffff067424 */ /* 0x000fe400008e06ff */
[----:B------:R-:W1:Y:S01]  /*0df0*/  LDC.U16 R9, c[0x0][0x388] ;  /* 0x0000e200ff097b82 */ /* 0x000e620000000400 */
[----:B0-----:R-:W-:-:S04]  /*0e00*/  LEA R7, P0, R5, R2, 0x1 ;  /* 0x0000000205077211 */ /* 0x001fc800078008ff */
[----:B------:R-:W-:-:S09]  /*0e10*/  LEA.HI.X R4, R5, R3, R4, 0x1, P0 ;  /* 0x0000000305047211 */ /* 0x000fd200000f0c04 */
.L_x_43:
[----:B------:R-:W-:Y:S01]  /*0e20*/  IMAD.MOV.U32 R2, RZ, RZ, R7 ;  /* 0x000000ffff027224 */ /* 0x000fe200078e0007 */
[----:B------:R-:W-:Y:S01]  /*0e30*/  IADD3 R0, P0, PT, R0, 0x1, RZ ;  /* 0x0000000100007810 */ /* 0x000fe20007f1e0ff */
[----:B------:R-:W-:Y:S01]  /*0e40*/  IMAD.MOV.U32 R3, RZ, RZ, R4 ;  /* 0x000000ffff037224 */ /* 0x000fe200078e0004 */
[----:B------:R-:W-:-:S03]  /*0e50*/  IADD3 R7, P1, PT, R7, 0x2, RZ ;  /* 0x0000000207077810 */ /* 0x000fc60007f3e0ff */
[----:B------:R-:W-:Y:S01]  /*0e60*/  IMAD.X R6, RZ, RZ, R6, P0 ;  /* 0x000000ffff067224 */ /* 0x000fe200000e0606 */
[----:B-1----:R0:W-:Y:S01]  /*0e70*/  STG.E.U16 desc[UR4][R2.64], R9 ;  /* 0x0000000902007986 */ /* 0x0021e2000c101504 */
[----:B------:R-:W-:Y:S01]  /*0e80*/  ISETP.NE.U32.AND P0, PT, R0, RZ, PT ;  /* 0x000000ff0000720c */ /* 0x000fe20003f05070 */
[----:B------:R-:W-:-:S03]  /*0e90*/  IMAD.X R4, RZ, RZ, R4, P1 ;  /* 0x000000ffff047224 */ /* 0x000fc600008e0604 */
[----:B------:R-:W-:-:S13]  /*0ea0*/  ISETP.NE.AND.EX P0, PT, R6, RZ, PT, P0 ;  /* 0x000000ff0600720c */ /* 0x000fda0003f05300 */
[----:B0-----:R-:W-:Y:S05]  /*0eb0*/  @P0 BRA `(.L_x_43) ;  /* 0xfffffffc00d80947 */ /* 0x001fea000383ffff */
[----:B------:R-:W-:Y:S05]  /*0ec0*/  EXIT ;  /* 0x000000000000794d */ /* 0x000fea0003800000 */
        .weak           $__internal_2_$__cuda_sm20_div_u64
        .type           $__internal_2_$__cuda_sm20_div_u64,@function
        .size           $__internal_2_$__cuda_sm20_div_u64,(.L_x_167 - $__internal_2_$__cuda_sm20_div_u64)
$__internal_2_$__cuda_sm20_div_u64:
        /* <DEDUP_REMOVED lines=42> */
[----:B------:R-:W-:Y:S01]  /*1170*/  IMAD R11, R9, R4, R11 ;  /* 0x00000004090b7224 */ /* 0x000fe200078e020b */
[----:B------:R-:W-:-:S03]  /*1180*/  IADD3 R7, P1, PT, -R4, R15, RZ ;  /* 0x0000000f04077210 */ /* 0x000fc60007f3e1ff */
[----:B------:R-:W-:Y:S01]  /*1190*/  IMAD.X R12, R8, 0x1, ~R11, P0 ;  /* 0x00000001080c7824 */ /* 0x000fe200000e0e0b */
[----:B------:R-:W-:Y:S02]  /*11a0*/  ISETP.GE.U32.AND P0, PT, R15, R4, PT ;  /* 0x000000040f00720c */ /* 0x000fe40003f06070 */
[----:B------:R-:W-:Y:S02]  /*11b0*/  IADD3 R8, P2, PT, R13, 0x1, RZ ;  /* 0x000000010d087810 */ /* 0x000fe40007f5e0ff */
[C---:B------:R-:W-:Y:S02]  /*11c0*/  ISETP.GE.U32.AND.EX P0, PT, R12.reuse, RZ, PT, P0 ;  /* 0x000000ff0c00720c */ /* 0x040fe40003f06100 */
[----:B------:R-:W-:Y:S01]  /*11d0*/  IADD3.X R11, PT, PT, R12, -0x1, RZ, P1, !PT ;  /* 0xffffffff0c0b7810 */ /* 0x000fe20000ffe4ff */
[----:B------:R-:W-:Y:S01]  /*11e0*/  IMAD.X R10, RZ, RZ, R9, P2 ;  /* 0x000000ffff0a7224 */ /* 0x000fe200010e0609 */
[----:B------:R-:W-:Y:S02]  /*11f0*/  SEL R13, R8, R13, P0 ;  /* 0x0000000d080d7207 */ /* 0x000fe40000000000 */
[----:B------:R-:W-:-:S02]  /*1200*/  SEL R7, R7, R15, P0 ;  /* 0x0000000f07077207 */ /* 0x000fc40000000000 */
[----:B------:R-:W-:Y:S02]  /*1210*/  SEL R10, R10, R9, P0 ;  /* 0x000000090a0a7207 */ /* 0x000fe40000000000 */
[----:B------:R-:W-:Y:S02]  /*1220*/  IADD3 R8, P2, PT, R13, 0x1, RZ ;  /* 0x000000010d087810 */ /* 0x000fe40007f5e0ff */
[----:B------:R-:W-:Y:S02]  /*1230*/  SEL R11, R11, R12, P0 ;  /* 0x0000000c0b0b7207 */ /* 0x000fe40000000000 */
[----:B------:R-:W-:Y:S01]  /*1240*/  ISETP.GE.U32.AND P0, PT, R7, R4, PT ;  /* 0x000000040700720c */ /* 0x000fe20003f06070 */
[----:B------:R-:W-:Y:S01]  /*1250*/  IMAD.X R9, RZ, RZ, R10, P2 ;  /* 0x000000ffff097224 */ /* 0x000fe200010e060a */
[----:B------:R-:W-:Y:S01]  /*1260*/  ISETP.NE.U32.AND P1, PT, R4, RZ, PT ;  /* 0x000000ff0400720c */ /* 0x000fe20003f25070 */
[----:B------:R-:W-:Y:S01]  /*1270*/  IMAD.MOV.U32 R7, RZ, RZ, 0x0 ;  /* 0x00000000ff077424 */ /* 0x000fe200078e00ff */
[----:B------:R-:W-:-:S02]  /*1280*/  ISETP.GE.U32.AND.EX P0, PT, R11, RZ, PT, P0 ;  /* 0x000000ff0b00720c */ /* 0x000fc40003f06100 */
[----:B------:R-:W-:Y:S02]  /*1290*/  ISETP.NE.AND.EX P1, PT, RZ, RZ, PT, P1 ;  /* 0x000000ffff00720c */ /* 0x000fe40003f25310 */
[----:B------:R-:W-:Y:S02]  /*12a0*/  SEL R8, R8, R13, P0 ;  /* 0x0000000d08087207 */ /* 0x000fe40000000000 */
[----:B------:R-:W-:Y:S02]  /*12b0*/  SEL R9, R9, R10, P0 ;  /* 0x0000000a09097207 */ /* 0x000fe40000000000 */
[----:B------:R-:W-:Y:S02]  /*12c0*/  SEL R8, R8, 0xffffffff, P1 ;  /* 0xffffffff08087807 */ /* 0x000fe40000800000 */
[----:B------:R-:W-:Y:S01]  /*12d0*/  SEL R9, R9, 0xffffffff, P1 ;  /* 0xffffffff09097807 */ /* 0x000fe20000800000 */
[----:B------:R-:W-:Y:S06]  /*12e0*/  RET.REL.NODEC R6 `(fill_u16) ;  /* 0xffffffec06447950 */ /* 0x000fec0003c3ffff */
.L_x_44:
        /* <DEDUP_REMOVED lines=9> */
.L_x_167:


//--------------------- .text.fill_u8             --------------------------
	.section	.text.fill_u8,"ax",@progbits
	.align	128
        .global         fill_u8
        .type           fill_u8,@function
        .size           fill_u8,(.L_x_168 - fill_u8)
        .other          fill_u8,@"STO_CUDA_ENTRY STV_DEFAULT"
fill_u8:
.text.fill_u8:
        /* <DEDUP_REMOVED lines=8> */
[----:B------:R-:W4:Y:S08]  /*0080*/  LDC.64 R6, c[0x0][0x390] ;  /* 0x0000e400ff067b82 */ /* 0x000f300000000a00 */
[----:B------:R-:W5:Y:S01]  /*0090*/  LDC.U8 R0, c[0x0][0x388] ;  /* 0x0000e200ff007b82 */ /* 0x000f620000000000 */
[----:B0-----:R-:W-:-:S02]  /*00a0*/  IMAD R2, R5, UR6, R2 ;  /* 0x0000000605027c24 */ /* 0x001fc4000f8e0202 */
[----:B---3--:R-:W-:Y:S01]  /*00b0*/  IMAD R5, R5, UR7, RZ ;  /* 0x0000000705057c24 */ /* 0x008fe2000f8e02ff */
[--C-:B----4-:R-:W-:Y:S02]  /*00c0*/  SHF.R.U64 R3, R6, 0x2, R7.reuse ;  /* 0x0000000206037819 */ /* 0x110fe40000001207 */
[----:B------:R-:W-:Y:S02]  /*00d0*/  SHF.R.U32.HI R4, RZ, 0x2, R7 ;  /* 0x00000002ff047819 */ /* 0x000fe40000011607 */
[----:B------:R-:W-:-:S04]  /*00e0*/  ISETP.GT.U32.AND P0, PT, R3, R2, PT ;  /* 0x000000020300720c */ /* 0x000fc80003f04070 */
[----:B------:R-:W-:-:S13]  /*00f0*/  ISETP.GT.U32.AND.EX P0, PT, R4, RZ, PT, P0 ;  /* 0x000000ff0400720c */ /* 0x000fda0003f04100 */
[----:B-12--5:R-:W-:Y:S05]  /*0100*/  @!P0 BRA `(.L_x_46) ;  /* 0x0000000400788947 */ /* 0x026fea0003800000 */
        /* <DEDUP_REMOVED lines=35> */
.L_x_48:
[----:B------:R-:W-:-:S07]  /*0340*/  MOV R10, 0x360 ;  /* 0x00000360000a7802 */ /* 0x000fce0000000f00 */
[----:B------:R-:W-:Y:S05]  /*0350*/  CALL.REL.NOINC `($__internal_3_$__cuda_sm20_div_u64) ;  /* 0x0000000800847944 */ /* 0x000fea0003c00000 */
.L_x_49:
[----:B------:R-:W-:Y:S05]  /*0360*/  BSYNC.RECONVERGENT B1 ;  /* 0x0000000000017941 */ /* 0x000fea0003800200 */
.L_x_47:
        /* <DEDUP_REMOVED lines=12> */
[----:B------:R-:W-:Y:S01]  /*0430*/  VIADD R8, R6, 0x1 ;  /* 0x0000000106087836 */ /* 0x000fe20000000000 */
[----:B------:R-:W-:Y:S01]  /*0440*/  PRMT R6, R0, 0x3340, R0 ;  /* 0x0000334000067816 */ /* 0x000fe20000000000 */
[----:B------:R-:W-:Y:S02]  /*0450*/  IMAD.MOV.U32 R10, RZ, RZ, RZ ;  /* 0x000000ffff0a7224 */ /* 0x000fe400078e00ff */
[----:B------:R-:W-:Y:S01]  /*0460*/  IMAD.MOV.U32 R14, RZ, RZ, R2 ;  /* 0x000000ffff0e7224 */ /* 0x000fe200078e0002 */
[----:B------:R-:W-:Y:S01]  /*0470*/  LOP3.LUT R8, R8, 0x3, RZ, 0xc0, !PT ;  /* 0x0000000308087812 */ /* 0x000fe200078ec0ff */
[----:B------:R-:W-:Y:S01]  /*0480*/  IMAD.MOV.U32 R17, RZ, RZ, RZ ;  /* 0x000000ffff117224 */ /* 0x000fe200078e00ff */
[----:B------:R-:W-:Y:S02]  /*0490*/  PRMT R9, R6, 0x5410, R6 ;  /* 0x0000541006097816 */ /* 0x000fe40000000006 */
[----:B0-----:R-:W-:-:S04]  /*04a0*/  LEA R12, P1, R2, UR6, 0x2 ;  /* 0x00000006020c7c11 */ /* 0x001fc8000f8210ff */
[----:B------:R-:W-:-:S09]  /*04b0*/  LEA.HI.X R13, R2, UR7, RZ, 0x2, P1 ;  /* 0x00000007020d7c11 */ /* 0x000fd200088f14ff */
.L_x_52:
[----:B------:R-:W-:Y:S01]  /*04c0*/  IMAD.MOV.U32 R6, RZ, RZ, R12 ;  /* 0x000000ffff067224 */ /* 0x000fe200078e000c */
[----:B------:R-:W-:Y:S01]  /*04d0*/  IADD3 R8, P1, PT, R8, -0x1, RZ ;  /* 0xffffffff08087810 */ /* 0x000fe20007f3e0ff */
[----:B------:R-:W-:Y:S01]  /*04e0*/  IMAD.MOV.U32 R7, RZ, RZ, R13 ;  /* 0x000000ffff077224 */ /* 0x000fe200078e000d */
[C---:B------:R-:W-:Y:S02]  /*04f0*/  IADD3 R14, P2, PT, R5.reuse, R14, RZ ;  /* 0x0000000e050e7210 */ /* 0x040fe40007f5e0ff */
[----:B------:R-:W-:Y:S02]  /*0500*/  IADD3.X R10, PT, PT, R10, -0x1, RZ, P1, !PT ;  /* 0xffffffff0a0a7810 */ /* 0x000fe40000ffe4ff */
[----:B------:R0:W-:Y:S01]  /*0510*/  STG.E desc[UR4][R6.64], R9 ;  /* 0x0000000906007986 */ /* 0x0001e2000c101904 */
[----:B------:R-:W-:Y:S01]  /*0520*/  ISETP.NE.U32.AND P1, PT, R8, RZ, PT ;  /* 0x000000ff0800720c */ /* 0x000fe20003f25070 */
[----:B------:R-:W-:Y:S01]  /*0530*/  IMAD.X R17, RZ, RZ, R17, P2 ;  /* 0x000000ffff117224 */ /* 0x000fe200010e0611 */
[----:B------:R-:W-:-:S02]  /*0540*/  LEA R12, P3, R5, R12, 0x2 ;  /* 0x0000000c050c7211 */ /* 0x000fc400078610ff */
[----:B------:R-:W-:Y:S02]  /*0550*/  ISETP.NE.AND.EX P1, PT, R10, RZ, PT, P1 ;  /* 0x000000ff0a00720c */ /* 0x000fe40003f25310 */
[----:B------:R-:W-:-:S11]  /*0560*/  LEA.HI.X R13, R5, R13, RZ, 0x2, P3 ;  /* 0x0000000d050d7211 */ /* 0x000fd600018f14ff */
[----:B0-----:R-:W-:Y:S05]  /*0570*/  @P1 BRA `(.L_x_52) ;  /* 0xfffffffc00d01947 */ /* 0x001fea000383ffff */
.L_x_51:
[----:B------:R-:W-:Y:S05]  /*0580*/  BSYNC.RECONVERGENT B1 ;  /* 0x0000000000017941 */ /* 0x000fea0003800200 */
.L_x_50:
[----:B------:R-:W-:Y:S05]  /*0590*/  @!P0 BRA `(.L_x_46) ;  /* 0x0000000000548947 */ /* 0x000fea0003800000 */
[----:B------:R-:W-:Y:S01]  /*05a0*/  PRMT R6, R0, 0x3340, R0 ;  /* 0x0000334000067816 */ /* 0x000fe20000000000 */
[----:B------:R-:W-:Y:S01]  /*05b0*/  IMAD.SHL.U32 R15, R5, 0x4, RZ ;  /* 0x00000004050f7824 */ /* 0x000fe200078e00ff */
[----:B------:R-:W-:Y:S02]  /*05c0*/  SHF.R.U32.HI R5, RZ, 0x1e, R5 ;  /* 0x0000001eff057819 */ /* 0x000fe40000011605 */
[----:B------:R-:W-:-:S07]  /*05d0*/  PRMT R19, R6, 0x5410, R6 ;  /* 0x0000541006137816 */ /* 0x000fce0000000006 */
.L_x_53:
[----:B------:R-:W-:-:S04]  /*05e0*/  LEA R6, P0, R14, UR8, 0x2 ;  /* 0x000000080e067c11 */ /* 0x000fc8000f8010ff */
[----:B------:R-:W-:Y:S02]  /*05f0*/  LEA.HI.X R7, R14, UR9, R17, 0x2, P0 ;  /* 0x000000090e077c11 */ /* 0x000fe400080f1411 */
[----:B------:R-:W-:-:S03]  /*0600*/  IADD3 R8, P0, PT, R15, R6, RZ ;  /* 0x000000060f087210 */ /* 0x000fc60007f1e0ff */
[----:B------:R0:W-:Y:S02]  /*0610*/  STG.E desc[UR4][R6.64], R19 ;  /* 0x0000001306007986 */ /* 0x0001e4000c101904 */
[----:B------:R-:W-:Y:S01]  /*0620*/  IMAD.X R9, R5, 0x1, R7, P0 ;  /* 0x0000000105097824 */ /* 0x000fe200000e0607 */
[----:B------:R-:W-:-:S04]  /*0630*/  IADD3 R10, P0, PT, R15, R8, RZ ;  /* 0x000000080f0a7210 */ /* 0x000fc80007f1e0ff */
[----:B------:R0:W-:Y:S01]  /*0640*/  STG.E desc[UR4][R8.64], R19 ;  /* 0x0000001308007986 */ /* 0x0001e2000c101904 */
[----:B------:R-:W-:Y:S01]  /*0650*/  IMAD.X R11, R5, 0x1, R9, P0 ;  /* 0x00000001050b7824 */ /* 0x000fe200000e0609 */
[----:B------:R-:W-:-:S04]  /*0660*/  IADD3 R12, P0, PT, R15, R10, RZ ;  /* 0x0000000a0f0c7210 */ /* 0x000fc80007f1e0ff */
[----:B------:R0:W-:Y:S01]  /*0670*/  STG.E desc[UR4][R10.64], R19 ;  /* 0x000000130a007986 */ /* 0x0001e2000c101904 */
[----:B------:R-:W-:Y:S01]  /*0680*/  IMAD.X R13, R5, 0x1, R11, P0 ;  /* 0x00000001050d7824 */ /* 0x000fe200000e060b */
[----:B------:R-:W-:-:S04]  /*0690*/  IADD3 R14, P0, PT, R15, R14, RZ ;  /* 0x0000000e0f0e7210 */ /* 0x000fc80007f1e0ff */
[----:B------:R0:W-:Y:S01]  /*06a0*/  STG.E desc[UR4][R12.64], R19 ;  /* 0x000000130c007986 */ /* 0x0001e2000c101904 */
[----:B------:R-:W-:Y:S01]  /*06b0*/  IMAD.X R17, R5, 0x1, R17, P0 ;  /* 0x0000000105117824 */ /* 0x000fe200000e0611 */
[----:B------:R-:W-:-:S04]  /*06c0*/  ISETP.GE.U32.AND P0, PT, R14, R3, PT ;  /* 0x000000030e00720c */ /* 0x000fc80003f06070 */
[----:B------:R-:W-:-:S13]  /*06d0*/  ISETP.GE.U32.AND.EX P0, PT, R17, R4, PT, P0 ;  /* 0x000000041100720c */ /* 0x000fda0003f06100 */
[----:B0-----:R-:W-:Y:S05]  /*06e0*/  @!P0 BRA `(.L_x_53) ;  /* 0xfffffffc00bc8947 */ /* 0x001fea000383ffff */
.L_x_46:
[----:B------:R-:W-:Y:S05]  /*06f0*/  BSYNC.RECONVERGENT B0 ;  /* 0x0000000000007941 */ /* 0x000fea0003800200 */
.L_x_45:
        /* <DEDUP_REMOVED lines=23> */
[----:B------:R-:W-:Y:S01]  /*0870*/  LOP3.LUT R4, R8, 0xfffffff0, RZ, 0xc0, !PT ;  /* 0xfffffff008047812 */ /* 0x000fe200078ec0ff */
[----:B------:R-:W0:Y:S06]  /*0880*/  LDCU.64 UR6, c[0x0][0x380] ;  /* 0x00007000ff0677ac */ /* 0x000e2c0008000a00 */
.L_x_55:
[C---:B01----:R-:W-:Y:S02]  /*0890*/  IADD3 R2, P1, PT, R7.reuse, UR6, RZ ;  /* 0x0000000607027c10 */ /* 0x043fe4000ff3e0ff */
[----:B------:R-:W-:Y:S02]  /*08a0*/  IADD3 R7, P2, PT, R7, 0x10, RZ ;  /* 0x0000001007077810 */ /* 0x000fe40007f5e0ff */
[----:B------:R-:W-:Y:S02]  /*08b0*/  IADD3.X R3, PT, PT, R9, UR7, RZ, P1, !PT ;  /* 0x0000000709037c10 */ /* 0x000fe40008ffe4ff */
[----:B------:R-:W-:Y:S01]  /*08c0*/  IADD3 R4, P1, PT, R4, -0x10, RZ ;  /* 0xfffffff004047810 */ /* 0x000fe20007f3e0ff */
[----:B------:R-:W-:Y:S02]  /*08d0*/  IMAD.X R9, RZ, RZ, R9, P2 ;  /* 0x000000ffff097224 */ /* 0x000fe400010e0609 */
[----:B------:R1:W-:Y:S01]  /*08e0*/  STG.E.U8 desc[UR4][R2.64], R0 ;  /* 0x0000000002007986 */ /* 0x0003e2000c101104 */
[----:B------:R-:W-:-:S02]  /*08f0*/  IADD3.X R5, PT, PT, R5, -0x1, RZ, P1, !PT ;  /* 0xffffffff05057810 */ /* 0x000fc40000ffe4ff */
[----:B------:R-:W-:Y:S01]  /*0900*/  ISETP.NE.U32.AND P1, PT, R4, RZ, PT ;  /* 0x000000ff0400720c */ /* 0x000fe20003f25070 */
[----:B------:R1:W-:Y:S03]  /*0910*/  STG.E.U8 desc[UR4][R2.64+0x1], R0 ;  /* 0x0000010002007986 */ /* 0x0003e6000c101104 */
[----:B------:R-:W-:Y:S01]  /*0920*/  ISETP.NE.AND.EX P1, PT, R5, RZ, PT, P1 ;  /* 0x000000ff0500720c */ /* 0x000fe20003f25310 */
[----:B------:R1:W-:Y:S04]  /*0930*/  STG.E.U8 desc[UR4][R2.64+0x2], R0 ;  /* 0x0000020002007986 */ /* 0x0003e8000c101104 */
        /* <DEDUP_REMOVED lines=12> */
[----:B------:R1:W-:Y:S01]  /*0a00*/  STG.E.U8 desc[UR4][R2.64+0xf], R0 ;  /* 0x00000f0002007986 */ /* 0x0003e2000c101104 */
[----:B------:R-:W-:Y:S05]  /*0a10*/  @P1 BRA `(.L_x_55) ;  /* 0xfffffffc009c1947 */ /* 0x000fea000383ffff */
.L_x_54:
[----:B------:R-:W-:Y:S05]  /*0a20*/  @!P0 EXIT ;  /* 0x000000000000894d */ /* 0x000fea0003800000 */
[----:B------:R-:W-:Y:S02]  /*0a30*/  ISETP.GE.U32.AND P0, PT, R10, 0x8, PT ;  /* 0x000000080a00780c */ /* 0x000fe40003f06070 */
[----:B------:R-:W-:Y:S02]  /*0a40*/  LOP3.LUT R8, R8, 0x7, RZ, 0xc0, !PT ;  /* 0x0000000708087812 */ /* 0x000fe400078ec0ff */
[----:B------:R-:W-:Y:S02]  /*0a50*/  ISETP.GE.U32.AND.EX P0, PT, RZ, RZ, PT, P0 ;  /* 0x000000ffff00720c */ /* 0x000fe40003f06100 */
[----:B------:R-:W-:-:S04]  /*0a60*/  ISETP.NE.U32.AND P1, PT, R8, RZ, PT ;  /* 0x000000ff0800720c */ /* 0x000fc80003f25070 */
[----:B------:R-:W-:-:S07]  /*0a70*/  ISETP.NE.AND.EX P1, PT, RZ, RZ, PT, P1 ;  /* 0x000000ffff00720c */ /* 0x000fce0003f25310 */
[----:B------:R-:W-:Y:S06]  /*0a80*/  @!P0 BRA `(.L_x_56) ;  /* 0x0000000000348947 */ /* 0x000fec0003800000 */
[----:B------:R-:W1:Y:S02]  /*0a90*/  LDCU.64 UR6, c[0x0][0x380] ;  /* 0x00007000ff0677ac */ /* 0x000e640008000a00 */
[----:B-1----:R-:W-:-:S04]  /*0aa0*/  IADD3 R2, P0, PT, R7, UR6, RZ ;  /* 0x0000000607027c10 */ /* 0x002fc8000ff1e0ff */
[----:B------:R-:W-:Y:S02]  /*0ab0*/  IADD3.X R3, PT, PT, R9, UR7, RZ, P0, !PT ;  /* 0x0000000709037c10 */ /* 0x000fe400087fe4ff */
[----:B------:R-:W-:-:S03]  /*0ac0*/  IADD3 R7, P0, PT, R7, 0x8, RZ ;  /* 0x0000000807077810 */ /* 0x000fc60007f1e0ff */
[----:B------:R0:W-:Y:S02]  /*0ad0*/  STG.E.U8 desc[UR4][R2.64], R0 ;  /* 0x0000000002007986 */ /* 0x0001e4000c101104 */
[----:B------:R-:W-:Y:S02]  /*0ae0*/  IMAD.X R9, RZ, RZ, R9, P0 ;  /* 0x000000ffff097224 */ /* 0x000fe400000e0609 */
[----:B------:R0:W-:Y:S04]  /*0af0*/  STG.E.U8 desc[UR4][R2.64+0x1], R0 ;  /* 0x0000010002007986 */ /* 0x0001e8000c101104 */
[----:B------:R0:W-:Y:S04]  /*0b00*/  STG.E.U8 desc[UR4][R2.64+0x2], R0 ;  /* 0x0000020002007986 */ /* 0x0001e8000c101104 */
[----:B------:R0:W-:Y:S04]  /*0b10*/  STG.E.U8 desc[UR4][R2.64+0x3], R0 ;  /* 0x0000030002007986 */ /* 0x0001e8000c101104 */
[----:B------:R0:W-:Y:S04]  /*0b20*/  STG.E.U8 desc[UR4][R2.64+0x4], R0 ;  /* 0x0000040002007986 */ /* 0x0001e8000c101104 */
[----:B------:R0:W-:Y:S04]  /*0b30*/  STG.E.U8 desc[UR4][R2.64+0x5], R0 ;  /* 0x0000050002007986 */ /* 0x0001e8000c101104 */
[----:B------:R0:W-:Y:S04]  /*0b40*/  STG.E.U8 desc[UR4][R2.64+0x6], R0 ;  /* 0x0000060002007986 */ /* 0x0001e8000c101104 */
[----:B------:R0:W-:Y:S02]  /*0b50*/  STG.E.U8 desc[UR4][R2.64+0x7], R0 ;  /* 0x0000070002007986 */ /* 0x0001e4000c101104 */
.L_x_56:
[----:B------:R-:W-:Y:S05]  /*0b60*/  @!P1 EXIT ;  /* 0x000000000000994d */ /* 0x000fea0003800000 */
[----:B------:R-:W-:Y:S02]  /*0b70*/  ISETP.GE.U32.AND P0, PT, R8, 0x4, PT ;  /* 0x000000040800780c */ /* 0x000fe40003f06070 */
[----:B------:R-:W-:Y:S02]  /*0b80*/  LOP3.LUT R4, R6, 0x3, RZ, 0xc0, !PT ;  /* 0x0000000306047812 */ /* 0x000fe400078ec0ff */
[----:B------:R-:W-:Y:S02]  /*0b90*/  ISETP.GE.U32.AND.EX P0, PT, RZ, RZ, PT, P0 ;  /* 0x000000ffff00720c */ /* 0x000fe40003f06100 */
[----:B------:R-:W-:-:S04]  /*0ba0*/  ISETP.NE.U32.AND P1, PT, R4, RZ, PT ;  /* 0x000000ff0400720c */ /* 0x000fc80003f25070 */
[----:B------:R-:W-:-:S07]  /*0bb0*/  ISETP.NE.AND.EX P1, PT, RZ, RZ, PT, P1 ;  /* 0x000000ffff00720c */ /* 0x000fce0003f25310 */
[----:B------:R-:W-:Y:S06]  /*0bc0*/  @!P0 BRA `(.L_x_57) ;  /* 0x0000000000248947 */ /* 0x000fec0003800000 */
[----:B------:R-:W0:Y:S02]  /*0bd0*/  LDCU.64 UR6, c[0x0][0x380] ;  /* 0x00007000ff0677ac */ /* 0x000e240008000a00 */
[----:B01----:R-:W-:-:S04]  /*0be0*/  IADD3 R2, P0, PT, R7, UR6, RZ ;  /* 0x0000000607027c10 */ /* 0x003fc8000ff1e0ff */
[----:B------:R-:W-:Y:S02]  /*0bf0*/  IADD3.X R3, PT, PT, R9, UR7, RZ, P0, !PT ;  /* 0x0000000709037c10 */ /* 0x000fe400087fe4ff */
[----:B------:R-:W-:-:S03]  /*0c00*/  IADD3 R7, P0, PT, R7, 0x4, RZ ;  /* 0x0000000407077810 */ /* 0x000fc60007f1e0ff */
[----:B------:R2:W-:Y:S02]  /*0c10*/  STG.E.U8 desc[UR4][R2.64], R0 ;  /* 0x0000000002007986 */ /* 0x0005e4000c101104 */
[----:B------:R-:W-:Y:S02]  /*0c20*/  IMAD.X R9, RZ, RZ, R9, P0 ;  /* 0x000000ffff097224 */ /* 0x000fe400000e0609 */
[----:B------:R2:W-:Y:S04]  /*0c30*/  STG.E.U8 desc[UR4][R2.64+0x1], R0 ;  /* 0x0000010002007986 */ /* 0x0005e8000c101104 */
[----:B------:R2:W-:Y:S04]  /*0c40*/  STG.E.U8 desc[UR4][R2.64+0x2], R0 ;  /* 0x0000020002007986 */ /* 0x0005e8000c101104 */
[----:B------:R2:W-:Y:S02]  /*0c50*/  STG.E.U8 desc[UR4][R2.64+0x3], R0 ;  /* 0x0000030002007986 */ /* 0x0005e4000c101104 */
.L_x_57:
[----:B------:R-:W-:Y:S05]  /*0c60*/  @!P1 EXIT ;  /* 0x000000000000994d */ /* 0x000fea0003800000 */
[----:B------:R-:W3:Y:S01]  /*0c70*/  LDCU.64 UR6, c[0x0][0x380] ;  /* 0x00007000ff0677ac */ /* 0x000ee20008000a00 */
[----:B------:R-:W-:-:S05]  /*0c80*/  IADD3 R4, P1, PT, RZ, -R4, RZ ;  /* 0x80000004ff047210 */ /* 0x000fca0007f3e0ff */
[----:B------:R-:W-:Y:S01]  /*0c90*/  IMAD.X R5, RZ, RZ, -0x1, P1 ;  /* 0xffffffffff057424 */ /* 0x000fe200008e06ff */
[----:B---3--:R-:W-:-:S04]  /*0ca0*/  IADD3 R6, P0, PT, R7, UR6, RZ ;  /* 0x0000000607067c10 */ /* 0x008fc8000ff1e0ff */
[----:B------:R-:W-:-:S09]  /*0cb0*/  IADD3.X R7, PT, PT, R9, UR7, RZ, P0, !PT ;  /* 0x0000000709077c10 */ /* 0x000fd200087fe4ff */
.L_x_58:
[----:B012---:R-:W-:Y:S01]  /*0cc0*/  IMAD.MOV.U32 R2, RZ, RZ, R6 ;  /* 0x000000ffff027224 */ /* 0x007fe200078e0006 */
[----:B------:R-:W-:Y:S01]  /*0cd0*/  IADD3 R4, P0, PT, R4, 0x1, RZ ;  /* 0x0000000104047810 */ /* 0x000fe20007f1e0ff */
[----:B------:R-:W-:Y:S01]  /*0ce0*/  IMAD.MOV.U32 R3, RZ, RZ, R7 ;  /* 0x000000ffff037224 */ /* 0x000fe200078e0007 */
[----:B------:R-:W-:-:S03]  /*0cf0*/  IADD3 R6, P1, PT, R6, 0x1, RZ ;  /* 0x0000000106067810 */ /* 0x000fc60007f3e0ff */
[----:B------:R-:W-:Y:S01]  /*0d00*/  IMAD.X R5, RZ, RZ, R5, P0 ;  /* 0x000000ffff057224 */ /* 0x000fe200000e0605 */
[----:B------:R3:W-:Y:S01]  /*0d10*/  STG.E.U8 desc[UR4][R2.64], R0 ;  /* 0x0000000002007986 */ /* 0x0007e2000c101104 */
[----:B------:R-:W-:Y:S01]  /*0d20*/  ISETP.NE.U32.AND P0, PT, R4, RZ, PT ;  /* 0x000000ff0400720c */ /* 0x000fe20003f05070 */
[----:B------:R-:W-:-:S03]  /*0d30*/  IMAD.X R7, RZ, RZ, R7, P1 ;  /* 0x000000ffff077224 */ /* 0x000fc600008e0607 */
[----:B------:R-:W-:-:S13]  /*0d40*/  ISETP.NE.AND.EX P0, PT, R5, RZ, PT, P0 ;  /* 0x000000ff0500720c */ /* 0x000fda0003f05300 */
[----:B---3--:R-:W-:Y:S05]  /*0d50*/  @P0 BRA `(.L_x_58) ;  /* 0xfffffffc00d80947 */ /* 0x008fea000383ffff */
[----:B------:R-:W-:Y:S05]  /*0d60*/  EXIT ;  /* 0x000000000000794d */ /* 0x000fea0003800000 */
        .weak           $__internal_3_$__cuda_sm20_div_u64
        .type           $__internal_3_$__cuda_sm20_div_u64,@function
        .size           $__internal_3_$__cuda_sm20_div_u64,(.L_x_168 - $__internal_3_$__cuda_sm20_div_u64)
$__internal_3_$__cuda_sm20_div_u64:
        /* <DEDUP_REMOVED lines=53> */
[----:B------:R-:W-:Y:S02]  /*10c0*/  SEL R12, R12, R9, P0 ;  /* 0x000000090c0c7207 */ /* 0x000fe40000000000 */
[----:B------:R-:W-:Y:S02]  /*10d0*/  ISETP.GE.U32.AND P0, PT, R8, R5, PT ;  /* 0x000000050800720c */ /* 0x000fe40003f06070 */
[----:B------:R-:W-:Y:S02]  /*10e0*/  IADD3 R8, P2, PT, R7, 0x1, RZ ;  /* 0x0000000107087810 */ /* 0x000fe40007f5e0ff */
[----:B------:R-:W-:Y:S02]  /*10f0*/  ISETP.NE.U32.AND P1, PT, R5, RZ, PT ;  /* 0x000000ff0500720c */ /* 0x000fe40003f25070 */
[----:B------:R-:W-:Y:S01]  /*1100*/  ISETP.GE.U32.AND.EX P0, PT, R11, RZ, PT, P0 ;  /* 0x000000ff0b00720c */ /* 0x000fe20003f06100 */
[----:B------:R-:W-:Y:S01]  /*1110*/  IMAD.X R9, RZ, RZ, R12, P2 ;  /* 0x000000ffff097224 */ /* 0x000fe200010e060c */
[----:B------:R-:W-:Y:S01]  /*1120*/  ISETP.NE.AND.EX P1, PT, RZ, RZ, PT, P1 ;  /* 0x000000ffff00720c */ /* 0x000fe20003f25310 */
[----:B------:R-:W-:Y:S01]  /*1130*/  IMAD.MOV.U32 R11, RZ, RZ, 0x0 ;  /* 0x00000000ff0b7424 */ /* 0x000fe200078e00ff */
[----:B------:R-:W-:-:S02]  /*1140*/  SEL R8, R8, R7, P0 ;  /* 0x0000000708087207 */ /* 0x000fc40000000000 */
[----:B------:R-:W-:Y:S02]  /*1150*/  SEL R9, R9, R12, P0 ;  /* 0x0000000c09097207 */ /* 0x000fe40000000000 */
[----:B------:R-:W-:Y:S02]  /*1160*/  SEL R8, R8, 0xffffffff, P1 ;  /* 0xffffffff08087807 */ /* 0x000fe40000800000 */
[----:B------:R-:W-:Y:S01]  /*1170*/  SEL R9, R9, 0xffffffff, P1 ;  /* 0xffffffff09097807 */ /* 0x000fe20000800000 */
[----:B------:R-:W-:Y:S06]  /*1180*/  RET.REL.NODEC R10 `(fill_u8) ;  /* 0xffffffec0a9c7950 */ /* 0x000fec0003c3ffff */
.L_x_59:
        /* <DEDUP_REMOVED lines=15> */
.L_x_168:


//--------------------- .text.fill_i64            --------------------------
	.section	.text.fill_i64,"ax",@progbits
	.align	128
        .global         fill_i64
        .type           fill_i64,@function
        .size           fill_i64,(.L_x_169 - fill_i64)
        .other          fill_i64,@"STO_CUDA_ENTRY STV_DEFAULT"
fill_i64:
.text.fill_i64:
        /* <DEDUP_REMOVED lines=51> */
.L_x_63:
[----:B------:R-:W-:-:S07]  /*0330*/  MOV R6, 0x350 ;  /* 0x0000035000067802 */ /* 0x000fce0000000f00 */
[----:B------:R-:W-:Y:S05]  /*0340*/  CALL.REL.NOINC `($__internal_4_$__cuda_sm20_div_u64) ;  /* 0x0000000c00007944 */ /* 0x000fea0003c00000 */
.L_x_64:
[----:B------:R-:W-:Y:S05]  /*0350*/  BSYNC.RECONVERGENT B1 ;  /* 0x0000000000017941 */ /* 0x000fea0003800200 */
.L_x_62:
        /* <DEDUP_REMOVED lines=22> */
.L_x_67:
        /* <DEDUP_REMOVED lines=19> */
.L_x_66:
[----:B------:R-:W-:Y:S05]  /*05f0*/  BSYNC.RECONVERGENT B1 ;  /* 0x0000000000017941 */ /* 0x000fea0003800200 */
.L_x_65:
[----:B------:R-:W-:Y:S05]  /*0600*/  @!P0 BRA `(.L_x_61) ;  /* 0x0000000000888947 */ /* 0x000fea0003800000 */
[----:B0-----:R-:W0:Y:S01]  /*0610*/  LDC.64 R4, c[0x0][0x388] ;  /* 0x0000e200ff047b82 */ /* 0x001e220000000a00 */
[----:B------:R-:W-:Y:S01]  /*0620*/  IMAD.SHL.U32 R20, R17, 0x20, RZ ;  /* 0x0000002011147824 */ /* 0x000fe200078e00ff */
[----:B------:R-:W-:-:S07]  /*0630*/  SHF.R.U32.HI R19, RZ, 0x1b, R17 ;  /* 0x0000001bff137819 */ /* 0x000fce0000011611 */
.L_x_68:
        /* <DEDUP_REMOVED lines=31> */
.L_x_61:
[----:B------:R-:W-:Y:S05]  /*0830*/  BSYNC.RECONVERGENT B0 ;  /* 0x0000000000007941 */ /* 0x000fea0003800200 */
.L_x_60:
        /* <DEDUP_REMOVED lines=30> */
.L_x_70:
        /* <DEDUP_REMOVED lines=27> */
.L_x_69:
        /* <DEDUP_REMOVED lines=21> */
.L_x_71:
        /* <DEDUP_REMOVED lines=17> */
.L_x_72:
[----:B------:R-:W-:Y:S05]  /*0e30*/  @!P1 EXIT ;  /* 0x000000000000994d */ /* 0x000fea0003800000 */
[----:B--2---:R-:W2:Y:S01]  /*0e40*/  LDC.64 R8, c[0x0][0x380] ;  /* 0x0000e000ff087b82 */ /* 0x004ea20000000a00 */
[----:B------:R-:W-:-:S05]  /*0e50*/  IADD3 R0, P1, PT, RZ, -R0, RZ ;  /* 0x80000000ff007210 */ /* 0x000fca0007f3e0ff */
[----:B------:R-:W-:Y:S02]  /*0e60*/  IMAD.X R5, RZ, RZ, -0x1, P1 ;  /* 0xffffffffff057424 */ /* 0x000fe400008e06ff */
[----:B01----:R-:W0:Y:S01]  /*0e70*/  LDC.64 R6, c[0x0][0x388] ;  /* 0x0000e200ff067b82 */ /* 0x003e220000000a00 */
[----:B--2---:R-:W-:-:S04]  /*0e80*/  LEA R8, P0, R3, R8, 0x3 ;  /* 0x0000000803087211 */ /* 0x004fc800078018ff */
[----:B------:R-:W-:-:S09]  /*0e90*/  LEA.HI.X R9, R3, R9, R4, 0x3, P0 ;  /* 0x0000000903097211 */ /* 0x000fd200000f1c04 */
.L_x_73:
        /* <DEDUP_REMOVED lines=11> */
        .weak           $__internal_4_$__cuda_sm20_div_u64
        .type           $__internal_4_$__cuda_sm20_div_u64,@function
        .size           $__internal_4_$__cuda_sm20_div_u64,(.L_x_169 - $__internal_4_$__cuda_sm20_div_u64)
$__internal_4_$__cuda_sm20_div_u64:
        /* <DEDUP_REMOVED lines=65> */
[----:B------:R-:W-:Y:S06]  /*1360*/  RET.REL.NODEC R6 `(fill_i64) ;  /* 0xffffffec06247950 */ /* 0x000fec0003c3ffff */
.L_x_74:
        /* <DEDUP_REMOVED lines=9> */
.L_x_169:


//--------------------- .text.fill_i32            --------------------------
	.section	.text.fill_i32,"ax",@progbits
	.align	128
        .global         fill_i32
        .type           fill_i32,@function
        .size           fill_i32,(.L_x_170 - fill_i32)
        .other          fill_i32,@"STO_CUDA_ENTRY STV_DEFAULT"
fill_i32:
.text.fill_i32:
        /* <DEDUP_REMOVED lines=50> */
.L_x_78:
[----:B------:R-:W-:-:S07]  /*0320*/  MOV R6, 0x340 ;  /* 0x0000034000067802 */ /* 0x000fce0000000f00 */
[----:B------:R-:W-:Y:S05]  /*0330*/  CALL.REL.NOINC `($__internal_5_$__cuda_sm20_div_u64) ;  /* 0x0000000800f47944 */ /* 0x000fea0003c00000 */
[----:B------:R-:W-:Y:S02]  /*0340*/  IMAD.MOV.U32 R6, RZ, RZ, R5 ;  /* 0x000000ffff067224 */ /* 0x000fe400078e0005 */
[----:B------:R-:W-:-:S07]  /*0350*/  IMAD.MOV.U32 R7, RZ, RZ, R8 ;  /* 0x000000ffff077224 */ /* 0x000fce00078e0008 */
.L_x_79:
[----:B------:R-:W-:Y:S05]  /*0360*/  BSYNC.RECONVERGENT B1 ;  /* 0x0000000000017941 */ /* 0x000fea0003800200 */
.L_x_77:
        /* <DEDUP_REMOVED lines=20> */
.L_x_82:
        /* <DEDUP_REMOVED lines=15> */
.L_x_81:
[----:B------:R-:W-:Y:S05]  /*05a0*/  BSYNC.RECONVERGENT B1 ;  /* 0x0000000000017941 */ /* 0x000fea0003800200 */
.L_x_80:
[----:B------:R-:W-:Y:S05]  /*05b0*/  @!P0 BRA `(.L_x_76) ;  /* 0x00000000008c8947 */ /* 0x000fea0003800000 */
[----:B------:R-:W1:Y:S01]  /*05c0*/  LDC R12, c[0x0][0x388] ;  /* 0x0000e200ff0c7b82 */ /* 0x000e620000000800 */
[----:B------:R-:W-:Y:S01]  /*05d0*/  IMAD.SHL.U32 R29, R20, 0x10, RZ ;  /* 0x00000010141d7824 */ /* 0x000fe200078e00ff */
[----:B------:R-:W-:-:S07]  /*05e0*/  SHF.R.U32.HI R23, RZ, 0x1c, R20 ;  /* 0x0000001cff177819 */ /* 0x000fce0000011614 */
.L_x_83:
        /* <DEDUP_REMOVED lines=32> */
.L_x_76:
[----:B------:R-:W-:Y:S05]  /*07f0*/  BSYNC.RECONVERGENT B0 ;  /* 0x0000000000007941 */ /* 0x000fea0003800200 */
.L_x_75:
        /* <DEDUP_REMOVED lines=30> */
.L_x_85:
        /* <DEDUP_REMOVED lines=27> */
.L_x_84:
        /* <DEDUP_REMOVED lines=21> */
.L_x_86:
        /* <DEDUP_REMOVED lines=17> */
.L_x_87:
[----:B------:R-:W-:Y:S05]  /*0df0*/  @!P1 EXIT ;  /* 0x000000000000994d */ /* 0x000fea0003800000 */
[----:B012---:R-:W0:Y:S01]  /*0e00*/  LDC.64 R2, c[0x0][0x380] ;  /* 0x0000e000ff027b82 */ /* 0x007e220000000a00 */
[----:B------:R-:W-:-:S05]  /*0e10*/  IADD3 R0, P1, PT, RZ, -R0, RZ ;  /* 0x80000000ff007210 */ /* 0x000fca0007f3e0ff */
[----:B------:R-:W-:Y:S02]  /*0e20*/  IMAD.X R6, RZ, RZ, -0x1, P1 ;  /* 0xffffffffff067424 */ /* 0x000fe400008e06ff */
[----:B------:R-:W1:Y:S01]  /*0e30*/  LDC R9, c[0x0][0x388] ;  /* 0x0000e200ff097b82 */ /* 0x000e620000000800 */
[----:B0-----:R-:W-:-:S04]  /*0e40*/  LEA R7, P0, R5, R2, 0x2 ;  /* 0x0000000205077211 */ /* 0x001fc800078010ff */
[----:B------:R-:W-:-:S09]  /*0e50*/  LEA.HI.X R4, R5, R3, R4, 0x2, P0 ;  /* 0x0000000305047211 */ /* 0x000fd200000f1404 */
.L_x_88:
        /* <DEDUP_REMOVED lines=11> */
        .weak           $__internal_5_$__cuda_sm20_div_u64
        .type           $__internal_5_$__cuda_sm20_div_u64,@function
        .size           $__internal_5_$__cuda_sm20_div_u64,(.L_x_170 - $__internal_5_$__cuda_sm20_div_u64)
$__internal_5_$__cuda_sm20_div_u64:
        /* <DEDUP_REMOVED lines=64> */
[----:B------:R-:W-:Y:S06]  /*1310*/  RET.REL.NODEC R6 `(fill_i32) ;  /* 0xffffffec06387950 */ /* 0x000fec0003c3ffff */
.L_x_89:
        /* <DEDUP_REMOVED lines=14> */
.L_x_170:


//--------------------- .text.fill_i16            --------------------------
	.section	.text.fill_i16,"ax",@progbits
	.align	128
        .global         fill_i16
        .type           fill_i16,@function
        .size           fill_i16,(.L_x_171 - fill_i16)
        .other          fill_i16,@"STO_CUDA_ENTRY STV_DEFAULT"
fill_i16:
.text.fill_i16:
        /* <DEDUP_REMOVED lines=50> */
.L_x_93:
[----:B------:R-:W-:-:S07]  /*0320*/  MOV R6, 0x340 ;  /* 0x0000034000067802 */ /* 0x000fce0000000f00 */
[----:B------:R-:W-:Y:S05]  /*0330*/  CALL.REL.NOINC `($__internal_6_$__cuda_sm20_div_u64) ;  /* 0x0000000800e47944 */ /* 0x000fea0003c00000 */
[----:B------:R-:W-:Y:S02]  /*0340*/  IMAD.MOV.U32 R6, RZ, RZ, R8 ;  /* 0x000000ffff067224 */ /* 0x000fe400078e0008 */
[----:B------:R-:W-:-:S07]  /*0350*/  IMAD.MOV.U32 R7, RZ, RZ, R9 ;  /* 0x000000ffff077224 */ /* 0x000fce00078e0009 */
.L_x_94:
[----:B------:R-:W-:Y:S05]  /*0360*/  BSYNC.RECONVERGENT B1 ;  /* 0x0000000000017941 */ /* 0x000fea0003800200 */
.L_x_92:
        /* <DEDUP_REMOVED lines=23> */
.L_x_97:
        /* <DEDUP_REMOVED lines=13> */
.L_x_96:
[----:B------:R-:W-:Y:S05]  /*05b0*/  BSYNC.RECONVERGENT B1 ;  /* 0x0000000000017941 */ /* 0x000fea0003800200 */
.L_x_95:
[----:B------:R-:W-:Y:S05]  /*05c0*/  @!P0 BRA `(.L_x_91) ;  /* 0x0000000000788947 */ /* 0x000fea0003800000 */
[----:B------:R-:W0:Y:S01]  /*05d0*/  LDCU.U16 UR6, c[0x0][0x388] ;  /* 0x00007100ff0677ac */ /* 0x000e220008000400 */
[----:B------:R-:W-:Y:S01]  /*05e0*/  IMAD.SHL.U32 R17, R4, 0x8, RZ ;  /* 0x0000000804117824 */ /* 0x000fe200078e00ff */
[----:B------:R-:W-:Y:S01]  /*05f0*/  SHF.R.U32.HI R19, RZ, 0x1d, R4 ;  /* 0x0000001dff137819 */ /* 0x000fe20000011604 */
[----:B0-----:R-:W-:Y:S02]  /*0600*/  IMAD.U32 R20, RZ, RZ, UR6 ;  /* 0x00000006ff147e24 */ /* 0x001fe4000f8e00ff */
[----:B------:R-:W-:-:S05]  /*0610*/  IMAD.U32 R9, RZ, RZ, UR6 ;  /* 0x00000006ff097e24 */ /* 0x000fca000f8e00ff */
[----:B------:R-:W-:-:S07]  /*0620*/  PRMT R20, R20, 0x5410, R9 ;  /* 0x0000541014147816 */ /* 0x000fce0000000009 */
.L_x_98:
        /* <DEDUP_REMOVED lines=24> */
.L_x_91:
[----:B------:R-:W-:Y:S05]  /*07b0*/  BSYNC.RECONVERGENT B0 ;  /* 0x0000000000007941 */ /* 0x000fea0003800200 */
.L_x_90:
        /* <DEDUP_REMOVED lines=29> */
.L_x_100:
        /* <DEDUP_REMOVED lines=28> */
.L_x_99:
        /* <DEDUP_REMOVED lines=21> */
.L_x_101:
        /* <DEDUP_REMOVED lines=17> */
.L_x_102:
[----:B------:R-:W-:Y:S05]  /*0db0*/  @!P1 EXIT ;  /* 0x000000000000994d */ /* 0x000fea0003800000 */
[----:B012---:R-:W0:Y:S01]  /*0dc0*/  LDC.64 R2, c[0x0][0x380] ;  /* 0x0000e000ff027b82 */ /* 0x007e220000000a00 */
[----:B------:R-:W-:-:S05]  /*0dd0*/  IADD3 R0, P1, PT, RZ, -R0, RZ ;  /* 0x80000000ff007210 */ /* 0x000fca0007f3e0ff */
[----:B------:R-:W-:Y:S02]  /*0de0*/  IMAD.X R6, RZ, RZ, -0x1, P1 ;  /* 0xffffffffff067424 */ /* 0x000fe400008e06ff */
[----:B------:R-:W1:Y:S01]  /*0df0*/  LDC.U16 R9, c[0x0][0x388] ;  /* 0x0000e200ff097b82 */ /* 0x000e620000000400 */
[----:B0-----:R-:W-:-:S04]  /*0e00*/  LEA R7, P0, R5, R2, 0x1 ;  /* 0x0000000205077211 */ /* 0x001fc800078008ff */
[----:B------:R-:W-:-:S09]  /*0e10*/  LEA.HI.X R4, R5, R3, R4, 0x1, P0 ;  /* 0x0000000305047211 */ /* 0x000fd200000f0c04 */
.L_x_103:
        /* <DEDUP_REMOVED lines=11> */
        .weak           $__internal_6_$__cuda_sm20_div_u64
        .type           $__internal_6_$__cuda_sm20_div_u64,@function
        .size           $__internal_6_$__cuda_sm20_div_u64,(.L_x_171 - $__internal_6_$__cuda_sm20_div_u64)
$__internal_6_$__cuda_sm20_div_u64:
        /* <DEDUP_REMOVED lines=65> */
[----:B------:R-:W-:Y:S06]  /*12e0*/  RET.REL.NODEC R6 `(fill_i16) ;  /* 0xffffffec06447950 */ /* 0x000fec0003c3ffff */
.L_x_104:
        /* <DEDUP_REMOVED lines=9> */
.L_x_171:


//--------------------- .text.fill_i8             --------------------------
	.section	.text.fill_i8,"ax",@progbits
	.align	128
        .global         fill_i8
        .type           fill_i8,@function
        .size           fill_i8,(.L_x_172 - fill_i8)
        .other          fill_i8,@"STO_CUDA_ENTRY STV_DEFAULT"
fill_i8:
.text.fill_i8:
        /* <DEDUP_REMOVED lines=15> */
[----:B------:R-:W-:Y:S02]  /*00f0*/  ISETP.GT.U32.AND.EX P0, PT, R4, RZ, PT, P0 ;  /* 0x000000ff0400720c */ /* 0x000fe40003f04100 */
[----:B-----5:R-:W-:-:S04]  /*0100*/  PRMT R0, R0, 0x8880, RZ ;  /* 0x0000888000007816 */ /* 0x020fc800000000ff */
[----:B------:R-:W-:-:S07]  /*0110*/  PRMT R0, R0, 0x7710, RZ ;  /* 0x0000771000007816 */ /* 0x000fce00000000ff */
        /* <DEDUP_REMOVED lines=36> */
.L_x_108:
[----:B------:R-:W-:-:S07]  /*0360*/  MOV R10, 0x380 ;  /* 0x00000380000a7802 */ /* 0x000fce0000000f00 */
[----:B------:R-:W-:Y:S05]  /*0370*/  CALL.REL.NOINC `($__internal_7_$__cuda_sm20_div_u64) ;  /* 0x0000000800847944 */ /* 0x000fea0003c00000 */
.L_x_109:
[----:B------:R-:W-:Y:S05]  /*0380*/  BSYNC.RECONVERGENT B1 ;  /* 0x0000000000017941 */ /* 0x000fea0003800200 */
.L_x_107:
        /* <DEDUP_REMOVED lines=21> */
.L_x_112:
        /* <DEDUP_REMOVED lines=12> */
.L_x_111:
[----:B------:R-:W-:Y:S05]  /*05a0*/  BSYNC.RECONVERGENT B1 ;  /* 0x0000000000017941 */ /* 0x000fea0003800200 */
.L_x_110:
[----:B------:R-:W-:Y:S05]  /*05b0*/  @!P0 BRA `(.L_x_106) ;  /* 0x0000000000548947 */ /* 0x000fea0003800000 */
[----:B------:R-:W-:Y:S01]  /*05c0*/  PRMT R6, R0, 0x3340, R0 ;  /* 0x0000334000067816 */ /* 0x000fe20000000000 */
[----:B------:R-:W-:Y:S01]  /*05d0*/  IMAD.SHL.U32 R15, R5, 0x4, RZ ;  /* 0x00000004050f7824 */ /* 0x000fe200078e00ff */
[----:B------:R-:W-:Y:S02]  /*05e0*/  SHF.R.U32.HI R5, RZ, 0x1e, R5 ;  /* 0x0000001eff057819 */ /* 0x000fe40000011605 */
[----:B------:R-:W-:-:S07]  /*05f0*/  PRMT R19, R6, 0x5410, R6 ;  /* 0x0000541006137816 */ /* 0x000fce0000000006 */
.L_x_113:
        /* <DEDUP_REMOVED lines=17> */
.L_x_106:
[----:B------:R-:W-:Y:S05]  /*0710*/  BSYNC.RECONVERGENT B0 ;  /* 0x0000000000007941 */ /* 0x000fea0003800200 */
.L_x_105:
        /* <DEDUP_REMOVED lines=25> */
.L_x_115:
        /* <DEDUP_REMOVED lines=25> */
.L_x_114:
        /* <DEDUP_REMOVED lines=20> */
.L_x_116:
        /* <DEDUP_REMOVED lines=16> */
.L_x_117:
[----:B------:R-:W-:Y:S05]  /*0c80*/  @!P1 EXIT ;  /* 0x000000000000994d */ /* 0x000fea0003800000 */
[----:B------:R-:W3:Y:S01]  /*0c90*/  LDCU.64 UR6, c[0x0][0x380] ;  /* 0x00007000ff0677ac */ /* 0x000ee20008000a00 */
[----:B------:R-:W-:-:S05]  /*0ca0*/  IADD3 R4, P1, PT, RZ, -R4, RZ ;  /* 0x80000004ff047210 */ /* 0x000fca0007f3e0ff */
[----:B------:R-:W-:Y:S01]  /*0cb0*/  IMAD.X R5, RZ, RZ, -0x1, P1 ;  /* 0xffffffffff057424 */ /* 0x000fe200008e06ff */
[----:B---3--:R-:W-:-:S04]  /*0cc0*/  IADD3 R6, P0, PT, R7, UR6, RZ ;  /* 0x0000000607067c10 */ /* 0x008fc8000ff1e0ff */
[----:B------:R-:W-:-:S09]  /*0cd0*/  IADD3.X R7, PT, PT, R9, UR7, RZ, P0, !PT ;  /* 0x0000000709077c10 */ /* 0x000fd200087fe4ff */
.L_x_118:
        /* <DEDUP_REMOVED lines=11> */
        .weak           $__internal_7_$__cuda_sm20_div_u64
        .type           $__internal_7_$__cuda_sm20_div_u64,@function
        .size           $__internal_7_$__cuda_sm20_div_u64,(.L_x_172 - $__internal_7_$__cuda_sm20_div_u64)
$__internal_7_$__cuda_sm20_div_u64:
        /* <DEDUP_REMOVED lines=65> */
[----:B------:R-:W-:Y:S06]  /*11a0*/  RET.REL.NODEC R10 `(fill_i8) ;  /* 0xffffffec0a947950 */ /* 0x000fec0003c3ffff */
.L_x_119:
        /* <DEDUP_REMOVED lines=13> */
.L_x_172:


//--------------------- .text.fill_f64            --------------------------
	.section	.text.fill_f64,"ax",@progbits
	.align	128
        .global         fill_f64
        .type           fill_f64,@function
        .size           fill_f64,(.L_x_173 - fill_f64)
        .other          fill_f64,@"STO_CUDA_ENTRY STV_DEFAULT"
fill_f64:
.text.fill_f64:
        /* <DEDUP_REMOVED lines=51> */
.L_x_123:
[----:B------:R-:W-:-:S07]  /*0330*/  MOV R6, 0x350 ;  /* 0x0000035000067802 */ /* 0x000fce0000000f00 */
[----:B------:R-:W-:Y:S05]  /*0340*/  CALL.REL.NOINC `($__internal_8_$__cuda_sm20_div_u64) ;  /* 0x0000000c00007944 */ /* 0x000fea0003c00000 */
.L_x_124:
[----:B------:R-:W-:Y:S05]  /*0350*/  BSYNC.RECONVERGENT B1 ;  /* 0x0000000000017941 */ /* 0x000fea0003800200 */
.L_x_122:
        /* <DEDUP_REMOVED lines=22> */
.L_x_127:
        /* <DEDUP_REMOVED lines=19> */
.L_x_126:
[----:B------:R-:W-:Y:S05]  /*05f0*/  BSYNC.RECONVERGENT B1 ;  /* 0x0000000000017941 */ /* 0x000fea0003800200 */
.L_x_125:
[----:B------:R-:W-:Y:S05]  /*0600*/  @!P0 BRA `(.L_x_121) ;  /* 0x0000000000888947 */ /* 0x000fea0003800000 */
[----:B0-----:R-:W0:Y:S01]  /*0610*/  LDC.64 R4, c[0x0][0x388] ;  /* 0x0000e200ff047b82 */ /* 0x001e220000000a00 */
[----:B------:R-:W-:Y:S01]  /*0620*/  IMAD.SHL.U32 R20, R17, 0x20, RZ ;  /* 0x0000002011147824 */ /* 0x000fe200078e00ff */
[----:B------:R-:W-:-:S07]  /*0630*/  SHF.R.U32.HI R19, RZ, 0x1b, R17 ;  /* 0x0000001bff137819 */ /* 0x000fce0000011611 */
.L_x_128:
        /* <DEDUP_REMOVED lines=31> */
.L_x_121:
[----:B------:R-:W-:Y:S05]  /*0830*/  BSYNC.RECONVERGENT B0 ;  /* 0x0000000000007941 */ /* 0x000fea0003800200 */
.L_x_120:
        /* <DEDUP_REMOVED lines=30> */
.L_x_130:
        /* <DEDUP_REMOVED lines=27> */
.L_x_129:
        /* <DEDUP_REMOVED lines=21> */
.L_x_131:
        /* <DEDUP_REMOVED lines=17> */
.L_x_132:
[----:B------:R-:W-:Y:S05]  /*0e30*/  @!P1 EXIT ;  /* 0x000000000000994d */ /* 0x000fea0003800000 */
[----:B--2---:R-:W2:Y:S01]  /*0e40*/  LDC.64 R8, c[0x0][0x380] ;  /* 0x0000e000ff087b82 */ /* 0x004ea20000000a00 */
[----:B------:R-:W-:-:S05]  /*0e50*/  IADD3 R0, P1, PT, RZ, -R0, RZ ;  /* 0x80000000ff007210 */ /* 0x000fca0007f3e0ff */
[----:B------:R-:W-:Y:S02]  /*0e60*/  IMAD.X R5, RZ, RZ, -0x1, P1 ;  /* 0xffffffffff057424 */ /* 0x000fe400008e06ff */
[----:B01----:R-:W0:Y:S01]  /*0e70*/  LDC.64 R6, c[0x0][0x388] ;  /* 0x0000e200ff067b82 */ /* 0x003e220000000a00 */
[----:B--2---:R-:W-:-:S04]  /*0e80*/  LEA R8, P0, R3, R8, 0x3 ;  /* 0x0000000803087211 */ /* 0x004fc800078018ff */
[----:B------:R-:W-:-:S09]  /*0e90*/  LEA.HI.X R9, R3, R9, R4, 0x3, P0 ;  /* 0x0000000903097211 */ /* 0x000fd200000f1c04 */
.L_x_133:
        /* <DEDUP_REMOVED lines=11> */
        .weak           $__internal_8_$__cuda_sm20_div_u64
        .type           $__internal_8_$__cuda_sm20_div_u64,@function
        .size           $__internal_8_$__cuda_sm20_div_u64,(.L_x_173 - $__internal_8_$__cuda_sm20_div_u64)
$__internal_8_$__cuda_sm20_div_u64:
        /* <DEDUP_REMOVED lines=65> */
[----:B------:R-:W-:Y:S06]  /*1360*/  RET.REL.NODEC R6 `(fill_f64) ;  /* 0xffffffec06247950 */ /* 0x000fec0003c3ffff */
.L_x_134:
        /* <DEDUP_REMOVED lines=9> */
.L_x_173:


//--------------------- .text.fill_f32            --------------------------
	.section	.text.fill_f32,"ax",@progbits
	.align	128
        .global         fill_f32
        .type           fill_f32,@function
        .size           fill_f32,(.L_x_174 - fill_f32)
        .other          fill_f32,@"STO_CUDA_ENTRY STV_DEFAULT"
fill_f32:
.text.fill_f32:
        /* <DEDUP_REMOVED lines=50> */
.L_x_138:
[----:B------:R-:W-:-:S07]  /*0320*/  MOV R6, 0x340 ;  /* 0x0000034000067802 */ /* 0x000fce0000000f00 */
[----:B------:R-:W-:Y:S05]  /*0330*/  CALL.REL.NOINC `($__internal_9_$__cuda_sm20_div_u64) ;  /* 0x0000000800f47944 */ /* 0x000fea0003c00000 */
[----:B------:R-:W-:Y:S02]  /*0340*/  IMAD.MOV.U32 R6, RZ, RZ, R5 ;  /* 0x000000ffff067224 */ /* 0x000fe400078e0005 */
[----:B------:R-:W-:-:S07]  /*0350*/  IMAD.MOV.U32 R7, RZ, RZ, R8 ;  /* 0x000000ffff077224 */ /* 0x000fce00078e0008 */
.L_x_139:
[----:B------:R-:W-:Y:S05]  /*0360*/  BSYNC.RECONVERGENT B1 ;  /* 0x0000000000017941 */ /* 0x000fea0003800200 */
.L_x_137:
        /* <DEDUP_REMOVED lines=20> */
.L_x_142:
        /* <DEDUP_REMOVED lines=15> */
.L_x_141:
[----:B------:R-:W-:Y:S05]  /*05a0*/  BSYNC.RECONVERGENT B1 ;  /* 0x0000000000017941 */ /* 0x000fea0003800200 */
.L_x_140:
[----:B------:R-:W-:Y:S05]  /*05b0*/  @!P0 BRA `(.L_x_136) ;  /* 0x00000000008c8947 */ /* 0x000fea0003800000 */
[----:B------:R-:W1:Y:S01]  /*05c0*/  LDC R12, c[0x0][0x388] ;  /* 0x0000e200ff0c7b82 */ /* 0x000e620000000800 */
[----:B------:R-:W-:Y:S01]  /*05d0*/  IMAD.SHL.U32 R29, R20, 0x10, RZ ;  /* 0x00000010141d7824 */ /* 0x000fe200078e00ff */
[----:B------:R-:W-:-:S07]  /*05e0*/  SHF.R.U32.HI R23, RZ, 0x1c, R20 ;  /* 0x0000001cff177819 */ /* 0x000fce0000011614 */
.L_x_143:
        /* <DEDUP_REMOVED lines=32> */
.L_x_136:
[----:B------:R-:W-:Y:S05]  /*07f0*/  BSYNC.RECONVERGENT B0 ;  /* 0x0000000000007941 */ /* 0x000fea0003800200 */
.L_x_135:
        /* <DEDUP_REMOVED lines=30> */
.L_x_145:
        /* <DEDUP_REMOVED lines=27> */
.L_x_144:
        /* <DEDUP_REMOVED lines=21> */
.L_x_146:
        /* <DEDUP_REMOVED lines=17> */
.L_x_147:
[----:B------:R-:W-:Y:S05]  /*0df0*/  @!P1 EXIT ;  /* 0x000000000000994d */ /* 0x000fea0003800000 */
[----:B012---:R-:W0:Y:S01]  /*0e00*/  LDC.64 R2, c[0x0][0x380] ;  /* 0x0000e000ff027b82 */ /* 0x007e220000000a00 */
[----:B------:R-:W-:-:S05]  /*0e10*/  IADD3 R0, P1, PT, RZ, -R0, RZ ;  /* 0x80000000ff007210 */ /* 0x000fca0007f3e0ff */
[----:B------:R-:W-:Y:S02]  /*0e20*/  IMAD.X R6, RZ, RZ, -0x1, P1 ;  /* 0xffffffffff067424 */ /* 0x000fe400008e06ff */
[----:B------:R-:W1:Y:S01]  /*0e30*/  LDC R9, c[0x0][0x388] ;  /* 0x0000e200ff097b82 */ /* 0x000e620000000800 */
[----:B0-----:R-:W-:-:S04]  /*0e40*/  LEA R7, P0, R5, R2, 0x2 ;  /* 0x0000000205077211 */ /* 0x001fc800078010ff */
[----:B------:R-:W-:-:S09]  /*0e50*/  LEA.HI.X R4, R5, R3, R4, 0x2, P0 ;  /* 0x0000000305047211 */ /* 0x000fd200000f1404 */
.L_x_148:
        /* <DEDUP_REMOVED lines=11> */
        .weak           $__internal_9_$__cuda_sm20_div_u64
        .type           $__internal_9_$__cuda_sm20_div_u64,@function
        .size           $__internal_9_$__cuda_sm20_div_u64,(.L_x_174 - $__internal_9_$__cuda_sm20_div_u64)
$__internal_9_$__cuda_sm20_div_u64:
        /* <DEDUP_REMOVED lines=64> */
[----:B------:R-:W-:Y:S06]  /*1310*/  RET.REL.NODEC R6 `(fill_f32) ;  /* 0xffffffec06387950 */ /* 0x000fec0003c3ffff */
.L_x_149:
        /* <DEDUP_REMOVED lines=14> */
.L_x_174:


//--------------------- .text.fill_f16            --------------------------
	.section	.text.fill_f16,"ax",@progbits
	.align	128
        .global         fill_f16
        .type           fill_f16,@function
        .size           fill_f16,(.L_x_175 - fill_f16)
        .other          fill_f16,@"STO_CUDA_ENTRY STV_DEFAULT"
fill_f16:
.text.fill_f16:
        /* <DEDUP_REMOVED lines=50> */
.L_x_153:
[----:B------:R-:W-:-:S07]  /*0320*/  MOV R6, 0x340 ;  /* 0x0000034000067802 */ /* 0x000fce0000000f00 */
[----:B------:R-:W-:Y:S05]  /*0330*/  CALL.REL.NOINC `($__internal_10_$__cuda_sm20_div_u64) ;  /* 0x0000000800b47944 */ /* 0x000fea0003c00000 */
[----:B------:R-:W-:Y:S02]  /*0340*/  IMAD.MOV.U32 R6, RZ, RZ, R8 ;  /* 0x000000ffff067224 */ /* 0x000fe400078e0008 */
[----:B------:R-:W-:-:S07]  /*0350*/  IMAD.MOV.U32 R7, RZ, RZ, R9 ;  /* 0x000000ffff077224 */ /* 0x000fce00078e0009 */
.L_x_154:
[----:B------:R-:W-:Y:S05]  /*0360*/  BSYNC.RECONVERGENT B1 ;  /* 0x0000000000017941 */ /* 0x000fea0003800200 */
.L_x_152:
[----:B------:R-:W-:Y:S01]  /*0370*/  IADD3 R5, P0, PT, R6, R5, RZ ;  /* 0x0000000506057210 */ /* 0x000fe20007f1e0ff */
[----:B------:R-:W0:Y:S01]  /*0380*/  LDCU.U16 UR6, c[0x0][0x388] ;  /* 0x00007100ff0677ac */ /* 0x000e220008000400 */
[----:B------:R-:W-:Y:S01]  /*0390*/  BSSY.RECONVERGENT B1, `(.L_x_155) ;  /* 0x0000021000017945 */ /* 0x000fe20003800200 */
[----:B------:R-:W-:Y:S01]  /*03a0*/  IMAD.MOV.U32 R12, RZ, RZ, R0 ;  /* 0x000000ffff0c7224 */ /* 0x000fe200078e0000 */
[C---:B------:R-:W-:Y:S01]  /*03b0*/  LOP3.LUT R8, R5.reuse, 0x3, RZ, 0xc0, !PT ;  /* 0x0000000305087812 */ /* 0x040fe200078ec0ff */
[----:B------:R-:W-:Y:S01]  /*03c0*/  IMAD.X R6, RZ, RZ, R7, P0 ;  /* 0x000000ffff067224 */ /* 0x000fe200000e0607 */
[----:B------:R-:W-:Y:S01]  /*03d0*/  ISETP.GE.U32.AND P0, PT, R5, 0x3, PT ;  /* 0x000000030500780c */ /* 0x000fe20003f06070 */
[----:B------:R-:W-:Y:S01]  /*03e0*/  IMAD.MOV.U32 R19, RZ, RZ, RZ ;  /* 0x000000ffff137224 */ /* 0x000fe200078e00ff */
[----:B------:R-:W-:Y:S02]  /*03f0*/  ISETP.NE.U32.AND P1, PT, R8, 0x3, PT ;  /* 0x000000030800780c */ /* 0x000fe40003f25070 */
[----:B------:R-:W-:-:S02]  /*0400*/  ISETP.GE.U32.AND.EX P0, PT, R6, RZ, PT, P0 ;  /* 0x000000ff0600720c */ /* 0x000fc40003f06100 */
[----:B------:R-:W-:Y:S01]  /*0410*/  ISETP.NE.AND.EX P1, PT, RZ, RZ, PT, P1 ;  /* 0x000000ffff00720c */ /* 0x000fe20003f25310 */
[----:B0-----:R-:W-:Y:S02]  /*0420*/  IMAD.U32 R13, RZ, RZ, UR6 ;  /* 0x00000006ff0d7e24 */ /* 0x001fe4000f8e00ff */
[----:B------:R-:W-:-:S05]  /*0430*/  IMAD.U32 R6, RZ, RZ, UR6 ;  /* 0x00000006ff067e24 */ /* 0x000fca000f8e00ff */
[----:B------:R-:W-:-:S05]  /*0440*/  PRMT R13, R13, 0x5410, R6 ;  /* 0x000054100d0d7816 */ /* 0x000fca0000000006 */
[----:B------:R-:W-:Y:S05]  /*0450*/  @!P1 BRA `(.L_x_156) ;  /* 0x0000000000509947 */ /* 0x000fea0003800000 */
[----:B------:R-:W0:Y:S01]  /*0460*/  LDCU.64 UR6, c[0x0][0x380] ;  /* 0x00007000ff0677ac */ /* 0x000e220008000a00 */
[----:B------:R-:W-:Y:S02]  /*0470*/  VIADD R5, R5, 0x1 ;  /* 0x0000000105057836 */ /* 0x000fe40000000000 */
[----:B------:R-:W-:Y:S02]  /*0480*/  IMAD.MOV.U32 R8, RZ, RZ, RZ ;  /* 0x000000ffff087224 */ /* 0x000fe400078e00ff */
[----:B------:R-:W-:Y:S01]  /*0490*/  IMAD.MOV.U32 R12, RZ, RZ, R0 ;  /* 0x000000ffff0c7224 */ /* 0x000fe200078e0000 */
[----:B------:R-:W-:Y:S01]  /*04a0*/  LOP3.LUT R5, R5, 0x3, RZ, 0xc0, !PT ;  /* 0x0000000305057812 */ /* 0x000fe200078ec0ff */
[----:B------:R-:W-:Y:S01]  /*04b0*/  IMAD.MOV.U32 R19, RZ, RZ, RZ ;  /* 0x000000ffff137224 */ /* 0x000fe200078e00ff */
[----:B0-----:R-:W-:-:S04]  /*04c0*/  LEA R9, P1, R0, UR6, 0x2 ;  /* 0x0000000600097c11 */ /* 0x001fc8000f8210ff */
[----:B------:R-:W-:-:S09]  /*04d0*/  LEA.HI.X R10, R0, UR7, RZ, 0x2, P1 ;  /* 0x00000007000a7c11 */ /* 0x000fd200088f14ff */
.L_x_157:
[----:B------:R-:W-:Y:S01]  /*04e0*/  IMAD.MOV.U32 R6, RZ, RZ, R9 ;  /* 0x000000ffff067224 */ /* 0x000fe200078e0009 */
[----:B------:R-:W-:Y:S01]  /*04f0*/  IADD3 R5, P1, PT, R5, -0x1, RZ ;  /* 0xffffffff05057810 */ /* 0x000fe20007f3e0ff */
[----:B------:R-:W-:Y:S01]  /*0500*/  IMAD.MOV.U32 R7, RZ, RZ, R10 ;  /* 0x000000ffff077224 */ /* 0x000fe200078e000a */
[----:B------:R-:W-:Y:S02]  /*0510*/  IADD3 R12, P2, PT, R4, R12, RZ ;  /* 0x0000000c040c7210 */ /* 0x000fe40007f5e0ff */
        /* <DEDUP_REMOVED lines=8> */
.L_x_156:
[----:B------:R-:W-:Y:S05]  /*05a0*/  BSYNC.RECONVERGENT B1 ;  /* 0x0000000000017941 */ /* 0x000fea0003800200 */
.L_x_155:
[----:B------:R-:W-:Y:S05]  /*05b0*/  @!P0 BRA `(.L_x_151) ;  /* 0x00000000004c8947 */ /* 0x000fea0003800000 */
[----:B------:R-:W-:Y:S01]  /*05c0*/  IMAD.SHL.U32 R15, R4, 0x4, RZ ;  /* 0x00000004040f7824 */ /* 0x000fe200078e00ff */
[----:B------:R-:W-:-:S07]  /*05d0*/  SHF.R.U32.HI R17, RZ, 0x1e, R4 ;  /* 0x0000001eff117819 */ /* 0x000fce0000011604 */
.L_x_158:
        /* <DEDUP_REMOVED lines=17> */
.L_x_151:
[----:B------:R-:W-:Y:S05]  /*06f0*/  BSYNC.RECONVERGENT B0 ;  /* 0x0000000000007941 */ /* 0x000fea0003800200 */
.L_x_150:
[----:B------:R-:W0:Y:S08]  /*0700*/  LDC.64 R10, c[0x0][0x390] ;  /* 0x0000e400ff0a7b82 */ /* 0x000e300000000a00 */
[----:B------:R-:W1:Y:S01]  /*0710*/  LDC R4, c[0x0][0x394] ;  /* 0x0000e500ff047b82 */ /* 0x000e620000000800 */
[----:B0-----:R-:W-:-:S04]  /*0720*/  LOP3.LUT R5, R10, 0xfffffffe, RZ, 0xc0, !PT ;  /* 0xfffffffe0a057812 */ /* 0x001fc800078ec0ff */
[----:B------:R-:W-:-:S04]  /*0730*/  ISETP.NE.U32.AND P0, PT, R5, R10, PT ;  /* 0x0000000a0500720c */ /* 0x000fc80003f05070 */
[----:B------:R-:W-:-:S04]  /*0740*/  ISETP.NE.AND.EX P0, PT, R11, R11, PT, P0 ;  /* 0x0000000b0b00720c */ /* 0x000fc80003f05300 */
[----:B------:R-:W-:-:S13]  /*0750*/  ISETP.NE.OR P0, PT, R0, RZ, !P0 ;  /* 0x000000ff0000720c */ /* 0x000fda0004705670 */
[----:B-1----:R-:W-:Y:S05]  /*0760*/  @P0 EXIT ;  /* 0x000000000000094d */ /* 0x002fea0003800000 */
[----:B------:R-:W-:Y:S02]  /*0770*/  IADD3 R7, P1, PT, R5, 0x1, RZ ;  /* 0x0000000105077810 */ /* 0x000fe40007f3e0ff */
[----:B------:R-:W-:Y:S02]  /*0780*/  LOP3.LUT R6, R10, 0x1, RZ, 0xfc, !PT ;  /* 0x000000010a067812 */ /* 0x000fe400078efcff */
[----:B------:R-:W-:Y:S01]  /*0790*/  ISETP.GT.U32.AND P0, PT, R7, R10, PT ;  /* 0x0000000a0700720c */ /* 0x000fe20003f04070 */
[----:B------:R-:W-:-:S05]  /*07a0*/  IMAD.X R8, RZ, RZ, R4, P1 ;  /* 0x000000ffff087224 */ /* 0x000fca00008e0604 */
[----:B------:R-:W-:-:S04]  /*07b0*/  ISETP.GT.U32.AND.EX P0, PT, R8, R11, PT, P0 ;  /* 0x0000000b0800720c */ /* 0x000fc80003f04100 */
[----:B------:R-:W-:-:S04]  /*07c0*/  SEL R7, R7, R10, P0 ;  /* 0x0000000a07077207 */ /* 0x000fc80000000000 */
[----:B------:R-:W-:Y:S02]  /*07d0*/  IADD3 R0, P2, PT, R7, -R5, RZ ;  /* 0x8000000507007210 */ /* 0x000fe40007f5e0ff */
[----:B------:R-:W-:Y:S02]  /*07e0*/  IADD3 R6, P3, PT, -R6, R7, RZ ;  /* 0x0000000706067210 */ /* 0x000fe40007f7e1ff */
[----:B------:R-:W-:Y:S02]  /*07f0*/  SEL R7, R8, R11, P0 ;  /* 0x0000000b08077207 */ /* 0x000fe40000000000 */
[----:B------:R-:W-:Y:S02]  /*0800*/  ISETP.GE.U32.AND P1, PT, R6, 0xf, PT ;  /* 0x0000000f0600780c */ /* 0x000fe40003f26070 */
[----:B------:R-:W-:Y:S01]  /*0810*/  LOP3.LUT R10, R0, 0xf, RZ, 0xc0, !PT ;  /* 0x0000000f000a7812 */ /* 0x000fe200078ec0ff */
[C---:B------:R-:W-:Y:S02]  /*0820*/  IMAD.X R6, R7.reuse, 0x1, ~R11, P3 ;  /* 0x0000000107067824 */ /* 0x040fe400018e0e0b */
[----:B------:R-:W-:Y:S01]  /*0830*/  IMAD.X R9, R7, 0x1, ~R4, P2 ;  /* 0x0000000107097824 */ /* 0x000fe200010e0e04 */
[----:B------:R-:W-:-:S02]  /*0840*/  ISETP.NE.U32.AND P0, PT, R10, RZ, PT ;  /* 0x000000ff0a00720c */ /* 0x000fc40003f05070 */
[----:B------:R-:W-:Y:S02]  /*0850*/  ISETP.GE.U32.AND.EX P1, PT, R6, RZ, PT, P1 ;  /* 0x000000ff0600720c */ /* 0x000fe40003f26110 */
[----:B------:R-:W-:-:S11]  /*0860*/  ISETP.NE.AND.EX P0, PT, RZ, RZ, PT, P0 ;  /* 0x000000ffff00720c */ /* 0x000fd60003f05300 */
[----:B------:R-:W-:Y:S05]  /*0870*/  @!P1 BRA `(.L_x_159) ;  /* 0x0000000000889947 */ /* 0x000fea0003800000 */
[----:B------:R-:W0:Y:S01]  /*0880*/  LDC.64 R6, c[0x0][0x380] ;  /* 0x0000e000ff067b82 */ /* 0x000e220000000a00 */
[----:B------:R-:W-:Y:S02]  /*0890*/  LOP3.LUT R8, R0, 0xfffffff0, RZ, 0xc0, !PT ;  /* 0xfffffff000087812 */ /* 0x000fe400078ec0ff */
[----:B0-----:R-:W-:-:S04]  /*08a0*/  LEA R6, P1, R3, R6, 0x2 ;  /* 0x0000000603067211 */ /* 0x001fc800078210ff */
[----:B------:R-:W-:Y:S02]  /*08b0*/  IADD3 R6, P2, PT, R6, 0x10, RZ ;  /* 0x0000001006067810 */ /* 0x000fe40007f5e0ff */
[----:B------:R-:W-:-:S05]  /*08c0*/  LEA.HI.X R2, R3, R7, R2, 0x2, P1 ;  /* 0x0000000703027211 */ /* 0x000fca00008f1402 */
[----:B------:R-:W-:-:S07]  /*08d0*/  IMAD.X R7, RZ, RZ, R2, P2 ;  /* 0x000000ffff077224 */ /* 0x000fce00010e0602 */
.L_x_160:
        /* <DEDUP_REMOVED lines=28> */
.L_x_159:
        /* <DEDUP_REMOVED lines=21> */
.L_x_161:
[----:B------:R-:W-:Y:S05]  /*0bf0*/  @!P1 EXIT ;  /* 0x000000000000994d */ /* 0x000fea0003800000 */
[----:B------:R-:W-:Y:S01]  /*0c00*/  ISETP.GE.U32.AND P0, PT, R8, 0x4, PT ;  /* 0x000000040800780c */ /* 0x000fe20003f06070 */
[----:B-1----:R-:W-:Y:S01]  /*0c10*/  IMAD.MOV.U32 R7, RZ, RZ, RZ ;  /* 0x000000ffff077224 */ /* 0x002fe200078e00ff */
[----:B------:R-:W-:Y:S02]  /*0c20*/  LOP3.LUT R6, R0, 0x3, RZ, 0xc0, !PT ;  /* 0x0000000300067812 */ /* 0x000fe400078ec0ff */
[----:B------:R-:W-:Y:S02]  /*0c30*/  ISETP.GE.U32.AND.EX P0, PT, RZ, RZ, PT, P0 ;  /* 0x000000ffff00720c */ /* 0x000fe40003f06100 */
[----:B------:R-:W-:-:S04]  /*0c40*/  ISETP.NE.U32.AND P1, PT, R6, RZ, PT ;  /* 0x000000ff0600720c */ /* 0x000fc80003f25070 */
[----:B------:R-:W-:-:S07]  /*0c50*/  ISETP.NE.AND.EX P1, PT, R7, RZ, PT, P1 ;  /* 0x000000ff0700720c */ /* 0x000fce0003f25310 */
        /* <DEDUP_REMOVED lines=11> */
.L_x_162:
[----:B------:R-:W-:Y:S05]  /*0d10*/  @!P1 EXIT ;  /* 0x000000000000994d */ /* 0x000fea0003800000 */
[----:B01----:R-:W0:Y:S08]  /*0d20*/  LDC.64 R2, c[0x0][0x380] ;  /* 0x0000e000ff027b82 */ /* 0x003e300000000a00 */
[----:B------:R-:W1:Y:S01]  /*0d30*/  LDC.U16 R9, c[0x0][0x388] ;  /* 0x0000e200ff097b82 */ /* 0x000e620000000400 */
[----:B0-----:R-:W-:-:S04]  /*0d40*/  LEA R0, P0, R5, R2, 0x1 ;  /* 0x0000000205007211 */ /* 0x001fc800078008ff */
[----:B------:R-:W-:-:S09]  /*0d50*/  LEA.HI.X R5, R5, R3, R4, 0x1, P0 ;  /* 0x0000000305057211 */ /* 0x000fd200000f0c04 */
.L_x_163:
[----:B------:R-:W-:Y:S01]  /*0d60*/  IMAD.MOV.U32 R2, RZ, RZ, R0 ;  /* 0x000000ffff027224 */ /* 0x000fe200078e0000 */
[----:B------:R-:W-:Y:S01]  /*0d70*/  IADD3 R6, P0, PT, R6, -0x1, RZ ;  /* 0xffffffff06067810 */ /* 0x000fe20007f1e0ff */
[--C-:B------:R-:W-:Y:S01]  /*0d80*/  IMAD.MOV.U32 R3, RZ, RZ, R5.reuse ;  /* 0x000000ffff037224 */ /* 0x100fe200078e0005 */
[----:B------:R-:W-:Y:S02]  /*0d90*/  IADD3 R0, P1, PT, R0, 0x2, RZ ;  /* 0x0000000200007810 */ /* 0x000fe40007f3e0ff */
[----:B------:R-:W-:Y:S02]  /*0da0*/  IADD3.X R7, PT, PT, R7, -0x1, RZ, P0, !PT ;  /* 0xffffffff07077810 */ /* 0x000fe400007fe4ff */
[----:B-1----:R0:W-:Y:S01]  /*0db0*/  STG.E.U16 desc[UR4][R2.64], R9 ;  /* 0x0000000902007986 */ /* 0x0021e2000c101504 */
[----:B------:R-:W-:Y:S01]  /*0dc0*/  ISETP.NE.U32.AND P0, PT, R6, RZ, PT ;  /* 0x000000ff0600720c */ /* 0x000fe20003f05070 */
[----:B------:R-:W-:-:S03]  /*0dd0*/  IMAD.X R5, RZ, RZ, R5, P1 ;  /* 0x000000ffff057224 */ /* 0x000fc600008e0605 */
[----:B------:R-:W-:-:S13]  /*0de0*/  ISETP.NE.AND.EX P0, PT, R7, RZ, PT, P0 ;  /* 0x000000ff0700720c */ /* 0x000fda0003f05300 */
[----:B0-----:R-:W-:Y:S05]  /*0df0*/  @P0 BRA `(.L_x_163) ;  /* 0xfffffffc00d80947 */ /* 0x001fea000383ffff */
[----:B------:R-:W-:Y:S05]  /*0e00*/  EXIT ;  /* 0x000000000000794d */ /* 0x000fea0003800000 */
        .weak           $__internal_10_$__cuda_sm20_div_u64
        .type           $__internal_10_$__cuda_sm20_div_u64,@function
        .size           $__internal_10_$__cuda_sm20_div_u64,(.L_x_175 - $__internal_10_$__cuda_sm20_div_u64)
$__internal_10_$__cuda_sm20_div_u64:
        /* <DEDUP_REMOVED lines=65> */
[----:B------:R-:W-:Y:S06]  /*1220*/  RET.REL.NODEC R6 `(fill_f16) ;  /* 0xffffffec06747950 */ /* 0x000fec0003c3ffff */
.L_x_164:
        /* <DEDUP_REMOVED lines=13> */
.L_x_175:


//--------------------- .nv.shared.reserved.0     --------------------------
	.section	.nv.shared.reserved.0,"aw",@nobits
	.weak		__nv_reservedSMEM_offset_0_alias
	.size		__nv_reservedSMEM_offset_0_alias, 0, 64
	.other		__nv_reservedSMEM_offset_0_alias,@"STO_CUDA_RESERVED_SHARED STV_DEFAULT"
__nv_reservedSMEM_offset_0_alias:
	.zero		0
	.zero		64


//--------------------- .nv.constant0.fill_u64    --------------------------
	.section	.nv.constant0.fill_u64,"a",@progbits
	.sectionflags	@""
	.align	4
.nv.constant0.fill_u64:
	.zero		920


//--------------------- .nv.constant0.fill_u32    --------------------------
	.section	.nv.constant0.fill_u32,"a",@progbits
	.sectionflags	@""
	.align	4
.nv.constant0.fill_u32:
	.zero		920


//--------------------- .nv.constant0.fill_u16    --------------------------
	.section	.nv.constant0.fill_u16,"a",@progbits
	.sectionflags	@""
	.align	4
.nv.constant0.fill_u16:
	.zero		920


//--------------------- .nv.constant0.fill_u8     --------------------------
	.section	.nv.constant0.fill_u8,"a",@progbits
	.sectionflags	@""
	.align	4
.nv.constant0.fill_u8:
	.zero		920


//--------------------- .nv.constant0.fill_i64    --------------------------
	.section	.nv.constant0.fill_i64,"a",@progbits
	.sectionflags	@""
	.align	4
.nv.constant0.fill_i64:
	.zero		920


//--------------------- .nv.constant0.fill_i32    --------------------------
	.section	.nv.constant0.fill_i32,"a",@progbits
	.sectionflags	@""
	.align	4
.nv.constant0.fill_i32:
	.zero		920


//--------------------- .nv.constant0.fill_i16    --------------------------
	.section	.nv.constant0.fill_i16,"a",@progbits
	.sectionflags	@""
	.align	4
.nv.constant0.fill_i16:
	.zero		920


//--------------------- .nv.constant0.fill_i8     --------------------------
	.section	.nv.constant0.fill_i8,"a",@progbits
	.sectionflags	@""
	.align	4
.nv.constant0.fill_i8:
	.zero		920


//--------------------- .nv.constant0.fill_f64    --------------------------
	.section	.nv.constant0.fill_f64,"a",@progbits
	.sectionflags	@""
	.align	4
.nv.constant0.fill_f64:
	.zero		920


//--------------------- .nv.constant0.fill_f32    --------------------------
	.section	.nv.constant0.fill_f32,"a",@progbits
	.sectionflags	@""
	.align	4
.nv.constant0.fill_f32:
	.zero		920


//--------------------- .nv.constant0.fill_f16    --------------------------
	.section	.nv.constant0.fill_f16,"a",@progbits
	.sectionflags	@""
	.align	4
.nv.constant0.fill_f16:
	.zero		920


//--------------------- SYMBOLS --------------------------

	.type		.nv.reservedSmem.offset0,@object
	.size		.nv.reservedSmem.offset0,0x4
